//
// Generated by NVIDIA NVVM Compiler
//
// Compiler Build ID: CL-36424714
// Cuda compilation tools, release 13.0, V13.0.88
// Based on NVVM 20.0.0
//

.version 9.0
.target sm_100
.address_size 64

	// .globl	kernelMain
// _ZZ10kernelMainE3mem has been demoted
// _ZZ7findMaxE3mem has been demoted

.visible .entry kernelMain(
	.param .u64 .ptr .align 1 kernelMain_param_0,
	.param .u64 .ptr .align 1 kernelMain_param_1,
	.param .u32 kernelMain_param_2
)
{
	.reg .pred 	%p<12>;
	.reg .b32 	%r<145>;
	.reg .b64 	%rd<39>;
	// demoted variable
	.shared .align 4 .b8 _ZZ10kernelMainE3mem[32768];
	ld.param.u64 	%rd2, [kernelMain_param_0];
	ld.param.u64 	%rd3, [kernelMain_param_1];
	ld.param.u32 	%r54, [kernelMain_param_2];
	cvta.to.global.u64 	%rd1, %rd3;
	mov.u32 	%r1, %ctaid.y;
	mul.lo.s32 	%r2, %r54, %r1;
	mov.u32 	%r3, %tid.x;
	add.s32 	%r55, %r2, %r3;
	mov.u32 	%r4, %ntid.x;
	cvta.to.global.u64 	%rd4, %rd2;
	mul.wide.u32 	%rd5, %r55, 4;
	add.s64 	%rd6, %rd4, %rd5;
	ld.global.u32 	%r56, [%rd6];
	shl.b32 	%r57, %r3, 2;
	mov.u32 	%r58, _ZZ10kernelMainE3mem;
	add.s32 	%r5, %r58, %r57;
	st.shared.u32 	[%r5], %r56;
	add.s32 	%r59, %r55, %r4;
	mul.wide.u32 	%rd7, %r59, 4;
	add.s64 	%rd8, %rd4, %rd7;
	ld.global.u32 	%r60, [%rd8];
	add.s32 	%r6, %r4, %r3;
	shl.b32 	%r61, %r4, 2;
	add.s32 	%r7, %r5, %r61;
	st.shared.u32 	[%r7], %r60;
	add.s32 	%r62, %r59, %r4;
	mul.wide.u32 	%rd9, %r62, 4;
	add.s64 	%rd10, %rd4, %rd9;
	ld.global.u32 	%r63, [%rd10];
	add.s32 	%r8, %r6, %r4;
	add.s32 	%r9, %r7, %r61;
	st.shared.u32 	[%r9], %r63;
	add.s32 	%r64, %r62, %r4;
	mul.wide.u32 	%rd11, %r64, 4;
	add.s64 	%rd12, %rd4, %rd11;
	ld.global.u32 	%r65, [%rd12];
	add.s32 	%r10, %r8, %r4;
	add.s32 	%r11, %r9, %r61;
	st.shared.u32 	[%r11], %r65;
	add.s32 	%r66, %r64, %r4;
	mul.wide.u32 	%rd13, %r66, 4;
	add.s64 	%rd14, %rd4, %rd13;
	ld.global.u32 	%r67, [%rd14];
	add.s32 	%r12, %r10, %r4;
	add.s32 	%r13, %r11, %r61;
	st.shared.u32 	[%r13], %r67;
	add.s32 	%r68, %r66, %r4;
	mul.wide.u32 	%rd15, %r68, 4;
	add.s64 	%rd16, %rd4, %rd15;
	ld.global.u32 	%r69, [%rd16];
	add.s32 	%r14, %r12, %r4;
	add.s32 	%r15, %r13, %r61;
	st.shared.u32 	[%r15], %r69;
	add.s32 	%r70, %r68, %r4;
	mul.wide.u32 	%rd17, %r70, 4;
	add.s64 	%rd18, %rd4, %rd17;
	ld.global.u32 	%r71, [%rd18];
	add.s32 	%r16, %r14, %r4;
	add.s32 	%r17, %r15, %r61;
	st.shared.u32 	[%r17], %r71;
	add.s32 	%r72, %r70, %r4;
	mul.wide.u32 	%rd19, %r72, 4;
	add.s64 	%rd20, %rd4, %rd19;
	ld.global.u32 	%r73, [%rd20];
	add.s32 	%r18, %r17, %r61;
	st.shared.u32 	[%r18], %r73;
	bar.sync 	0;
	setp.lt.s32 	%p1, %r54, 2;
	ld.shared.u32 	%r131, [%r5];
	@%p1 bra 	$L__BB0_19;
	mov.b32 	%r132, 1;
$L__BB0_2:
	setp.lt.u32 	%p2, %r3, %r132;
	@%p2 bra 	$L__BB0_4;
	sub.s32 	%r75, %r3, %r132;
	shl.b32 	%r76, %r75, 2;
	mov.u32 	%r77, _ZZ10kernelMainE3mem;
	add.s32 	%r78, %r77, %r76;
	ld.shared.u32 	%r79, [%r78];
	add.s32 	%r131, %r131, %r79;
$L__BB0_4:
	ld.shared.u32 	%r135, [%r7];
	setp.lt.u32 	%p3, %r6, %r132;
	@%p3 bra 	$L__BB0_6;
	sub.s32 	%r80, %r6, %r132;
	shl.b32 	%r81, %r80, 2;
	mov.u32 	%r82, _ZZ10kernelMainE3mem;
	add.s32 	%r83, %r82, %r81;
	ld.shared.u32 	%r84, [%r83];
	add.s32 	%r135, %r135, %r84;
$L__BB0_6:
	ld.shared.u32 	%r139, [%r9];
	setp.lt.u32 	%p4, %r8, %r132;
	@%p4 bra 	$L__BB0_8;
	sub.s32 	%r85, %r8, %r132;
	shl.b32 	%r86, %r85, 2;
	mov.u32 	%r87, _ZZ10kernelMainE3mem;
	add.s32 	%r88, %r87, %r86;
	ld.shared.u32 	%r89, [%r88];
	add.s32 	%r139, %r139, %r89;
$L__BB0_8:
	ld.shared.u32 	%r140, [%r11];
	setp.lt.u32 	%p5, %r10, %r132;
	@%p5 bra 	$L__BB0_10;
	sub.s32 	%r90, %r10, %r132;
	shl.b32 	%r91, %r90, 2;
	mov.u32 	%r92, _ZZ10kernelMainE3mem;
	add.s32 	%r93, %r92, %r91;
	ld.shared.u32 	%r94, [%r93];
	add.s32 	%r140, %r140, %r94;
$L__BB0_10:
	ld.shared.u32 	%r141, [%r13];
	setp.lt.u32 	%p6, %r12, %r132;
	@%p6 bra 	$L__BB0_12;
	sub.s32 	%r95, %r12, %r132;
	shl.b32 	%r96, %r95, 2;
	mov.u32 	%r97, _ZZ10kernelMainE3mem;
	add.s32 	%r98, %r97, %r96;
	ld.shared.u32 	%r99, [%r98];
	add.s32 	%r141, %r141, %r99;
$L__BB0_12:
	ld.shared.u32 	%r142, [%r15];
	setp.lt.u32 	%p7, %r14, %r132;
	@%p7 bra 	$L__BB0_14;
	sub.s32 	%r100, %r14, %r132;
	shl.b32 	%r101, %r100, 2;
	mov.u32 	%r102, _ZZ10kernelMainE3mem;
	add.s32 	%r103, %r102, %r101;
	ld.shared.u32 	%r104, [%r103];
	add.s32 	%r142, %r142, %r104;
$L__BB0_14:
	ld.shared.u32 	%r133, [%r17];
	setp.lt.u32 	%p8, %r16, %r132;
	@%p8 bra 	$L__BB0_16;
	sub.s32 	%r105, %r16, %r132;
	shl.b32 	%r106, %r105, 2;
	mov.u32 	%r107, _ZZ10kernelMainE3mem;
	add.s32 	%r108, %r107, %r106;
	ld.shared.u32 	%r109, [%r108];
	add.s32 	%r133, %r133, %r109;
$L__BB0_16:
	ld.shared.u32 	%r134, [%r18];
	add.s32 	%r110, %r16, %r4;
	setp.lt.u32 	%p9, %r110, %r132;
	@%p9 bra 	$L__BB0_18;
	add.s32 	%r111, %r16, %r4;
	sub.s32 	%r112, %r111, %r132;
	shl.b32 	%r113, %r112, 2;
	mov.u32 	%r114, _ZZ10kernelMainE3mem;
	add.s32 	%r115, %r114, %r113;
	ld.shared.u32 	%r116, [%r115];
	add.s32 	%r134, %r134, %r116;
$L__BB0_18:
	bar.sync 	0;
	st.shared.u32 	[%r5], %r131;
	st.shared.u32 	[%r7], %r135;
	st.shared.u32 	[%r9], %r139;
	st.shared.u32 	[%r11], %r140;
	st.shared.u32 	[%r13], %r141;
	st.shared.u32 	[%r15], %r142;
	st.shared.u32 	[%r17], %r133;
	st.shared.u32 	[%r18], %r134;
	shl.b32 	%r132, %r132, 1;
	setp.lt.s32 	%p10, %r132, %r54;
	@%p10 bra 	$L__BB0_2;
	bra.uni 	$L__BB0_20;
$L__BB0_19:
	ld.shared.u32 	%r135, [%r7];
	ld.shared.u32 	%r134, [%r18];
	ld.shared.u32 	%r133, [%r17];
$L__BB0_20:
	add.s32 	%r29, %r2, %r1;
	add.s32 	%r117, %r3, %r29;
	add.s32 	%r118, %r117, 1;
	mul.wide.u32 	%rd21, %r118, 4;
	add.s64 	%rd22, %rd1, %rd21;
	st.global.u32 	[%rd22], %r131;
	add.s32 	%r119, %r118, %r4;
	mul.wide.u32 	%rd23, %r119, 4;
	add.s64 	%rd24, %rd1, %rd23;
	st.global.u32 	[%rd24], %r135;
	ld.shared.u32 	%r120, [%r9];
	add.s32 	%r121, %r119, %r4;
	mul.wide.u32 	%rd25, %r121, 4;
	add.s64 	%rd26, %rd1, %rd25;
	st.global.u32 	[%rd26], %r120;
	ld.shared.u32 	%r122, [%r11];
	add.s32 	%r123, %r121, %r4;
	mul.wide.u32 	%rd27, %r123, 4;
	add.s64 	%rd28, %rd1, %rd27;
	st.global.u32 	[%rd28], %r122;
	ld.shared.u32 	%r124, [%r13];
	add.s32 	%r125, %r123, %r4;
	mul.wide.u32 	%rd29, %r125, 4;
	add.s64 	%rd30, %rd1, %rd29;
	st.global.u32 	[%rd30], %r124;
	ld.shared.u32 	%r126, [%r15];
	add.s32 	%r127, %r125, %r4;
	mul.wide.u32 	%rd31, %r127, 4;
	add.s64 	%rd32, %rd1, %rd31;
	st.global.u32 	[%rd32], %r126;
	add.s32 	%r128, %r127, %r4;
	mul.wide.u32 	%rd33, %r128, 4;
	add.s64 	%rd34, %rd1, %rd33;
	st.global.u32 	[%rd34], %r133;
	add.s32 	%r129, %r128, %r4;
	mul.wide.u32 	%rd35, %r129, 4;
	add.s64 	%rd36, %rd1, %rd35;
	st.global.u32 	[%rd36], %r134;
	setp.eq.s32 	%p11, %r3, 0;
	@%p11 bra 	$L__BB0_21;
	bra.uni 	$L__BB0_22;
$L__BB0_21:
	mul.wide.u32 	%rd37, %r29, 4;
	add.s64 	%rd38, %rd1, %rd37;
	mov.b32 	%r130, 0;
	st.global.u32 	[%rd38], %r130;
$L__BB0_22:
	ret;

}
	// .globl	findMax
.visible .entry findMax(
	.param .u64 .ptr .align 1 findMax_param_0,
	.param .u64 .ptr .align 1 findMax_param_1,
	.param .u32 findMax_param_2
)
{
	.reg .pred 	%p<22>;
	.reg .b32 	%r<245>;
	.reg .b64 	%rd<105>;
	// demoted variable
	.shared .align 4 .b8 _ZZ7findMaxE3mem[4096];
	ld.param.u64 	%rd6, [findMax_param_0];
	ld.param.u64 	%rd5, [findMax_param_1];
	ld.param.u32 	%r84, [findMax_param_2];
	cvta.to.global.u64 	%rd1, %rd6;
	mov.u32 	%r1, %ctaid.x;
	mov.u32 	%r85, %ntid.x;
	mov.u32 	%r86, %tid.x;
	mad.lo.s32 	%r2, %r1, %r85, %r86;
	mov.u32 	%r3, %ctaid.y;
	mov.u32 	%r4, %ntid.y;
	mov.u32 	%r5, %tid.y;
	mad.lo.s32 	%r6, %r3, %r4, %r5;
	mad.lo.s32 	%r7, %r85, %r5, %r86;
	setp.gt.s32 	%p1, %r2, %r6;
	shl.b32 	%r87, %r7, 2;
	mov.u32 	%r88, _ZZ7findMaxE3mem;
	add.s32 	%r8, %r88, %r87;
	@%p1 bra 	$L__BB1_37;
	setp.lt.s32 	%p2, %r84, 1;
	mov.b32 	%r234, 0;
	@%p2 bra 	$L__BB1_13;
	add.s32 	%r9, %r84, 1;
	and.b32  	%r10, %r84, 7;
	setp.lt.u32 	%p3, %r84, 8;
	mov.b32 	%r223, 0;
	mov.u32 	%r224, %r223;
	mov.u32 	%r234, %r223;
	@%p3 bra 	$L__BB1_5;
	and.b32  	%r223, %r84, 2147483640;
	neg.s32 	%r219, %r223;
	shl.b32 	%r93, %r84, 3;
	add.s32 	%r13, %r93, 8;
	shl.b32 	%r217, %r84, 1;
	mul.lo.s32 	%r216, %r84, 3;
	shl.b32 	%r215, %r84, 2;
	mul.lo.s32 	%r214, %r84, 5;
	mul.lo.s32 	%r213, %r84, 6;
	mul.lo.s32 	%r212, %r84, 7;
	mul.wide.u32 	%rd7, %r4, %r3;
	cvt.u64.u32 	%rd8, %r5;
	add.s64 	%rd9, %rd7, %rd8;
	shl.b64 	%rd10, %rd9, 2;
	add.s64 	%rd11, %rd10, %rd1;
	add.s64 	%rd104, %rd11, 4;
	mov.b32 	%r224, 0;
	mul.wide.u32 	%rd13, %r9, 4;
	mul.wide.u32 	%rd16, %r9, 8;
	mul.wide.u32 	%rd18, %r9, 12;
	mul.wide.u32 	%rd20, %r9, 16;
	mov.u32 	%r211, %r2;
	mov.u32 	%r218, %r84;
	mov.u32 	%r234, %r224;
$L__BB1_4:
	.pragma "nounroll";
	mul.wide.s32 	%rd12, %r211, 4;
	add.s64 	%rd14, %rd1, %rd12;
	add.s64 	%rd15, %rd14, %rd13;
	add.s64 	%rd17, %rd14, %rd16;
	add.s64 	%rd19, %rd14, %rd18;
	add.s64 	%rd21, %rd14, %rd20;
	mul.wide.u32 	%rd22, %r9, 20;
	add.s64 	%rd23, %rd14, %rd22;
	mul.wide.u32 	%rd24, %r9, 24;
	add.s64 	%rd25, %rd14, %rd24;
	mul.wide.u32 	%rd26, %r9, 28;
	add.s64 	%rd27, %rd14, %rd26;
	cvt.u64.u32 	%rd28, %r6;
	ld.global.u32 	%r94, [%rd104];
	add.s32 	%r95, %r94, %r224;
	ld.global.u32 	%r96, [%rd14];
	sub.s32 	%r97, %r95, %r96;
	max.s32 	%r98, %r97, 0;
	max.u32 	%r99, %r98, %r234;
	add.s32 	%r100, %r218, 1;
	cvt.u64.u32 	%rd29, %r100;
	add.s64 	%rd30, %rd28, %rd29;
	shl.b64 	%rd31, %rd30, 2;
	add.s64 	%rd32, %rd1, %rd31;
	ld.global.u32 	%r101, [%rd32+4];
	add.s32 	%r102, %r101, %r98;
	ld.global.u32 	%r103, [%rd15];
	sub.s32 	%r104, %r102, %r103;
	max.s32 	%r105, %r104, 0;
	max.u32 	%r106, %r105, %r99;
	add.s32 	%r107, %r217, 2;
	cvt.u64.u32 	%rd33, %r107;
	add.s64 	%rd34, %rd28, %rd33;
	shl.b64 	%rd35, %rd34, 2;
	add.s64 	%rd36, %rd1, %rd35;
	ld.global.u32 	%r108, [%rd36+4];
	add.s32 	%r109, %r108, %r105;
	ld.global.u32 	%r110, [%rd17];
	sub.s32 	%r111, %r109, %r110;
	max.s32 	%r112, %r111, 0;
	max.u32 	%r113, %r112, %r106;
	add.s32 	%r114, %r216, 3;
	cvt.u64.u32 	%rd37, %r114;
	add.s64 	%rd38, %rd28, %rd37;
	shl.b64 	%rd39, %rd38, 2;
	add.s64 	%rd40, %rd1, %rd39;
	ld.global.u32 	%r115, [%rd40+4];
	add.s32 	%r116, %r115, %r112;
	ld.global.u32 	%r117, [%rd19];
	sub.s32 	%r118, %r116, %r117;
	max.s32 	%r119, %r118, 0;
	max.u32 	%r120, %r119, %r113;
	add.s32 	%r121, %r215, 4;
	cvt.u64.u32 	%rd41, %r121;
	add.s64 	%rd42, %rd28, %rd41;
	shl.b64 	%rd43, %rd42, 2;
	add.s64 	%rd44, %rd1, %rd43;
	ld.global.u32 	%r122, [%rd44+4];
	add.s32 	%r123, %r122, %r119;
	ld.global.u32 	%r124, [%rd21];
	sub.s32 	%r125, %r123, %r124;
	max.s32 	%r126, %r125, 0;
	max.u32 	%r127, %r126, %r120;
	add.s32 	%r128, %r214, 5;
	cvt.u64.u32 	%rd45, %r128;
	add.s64 	%rd46, %rd28, %rd45;
	shl.b64 	%rd47, %rd46, 2;
	add.s64 	%rd48, %rd1, %rd47;
	ld.global.u32 	%r129, [%rd48+4];
	add.s32 	%r130, %r129, %r126;
	ld.global.u32 	%r131, [%rd23];
	sub.s32 	%r132, %r130, %r131;
	max.s32 	%r133, %r132, 0;
	max.u32 	%r134, %r133, %r127;
	add.s32 	%r135, %r213, 6;
	cvt.u64.u32 	%rd49, %r135;
	add.s64 	%rd50, %rd28, %rd49;
	shl.b64 	%rd51, %rd50, 2;
	add.s64 	%rd52, %rd1, %rd51;
	ld.global.u32 	%r136, [%rd52+4];
	add.s32 	%r137, %r136, %r133;
	ld.global.u32 	%r138, [%rd25];
	sub.s32 	%r139, %r137, %r138;
	max.s32 	%r140, %r139, 0;
	max.u32 	%r141, %r140, %r134;
	add.s32 	%r142, %r212, 7;
	cvt.u64.u32 	%rd53, %r142;
	add.s64 	%rd54, %rd28, %rd53;
	shl.b64 	%rd55, %rd54, 2;
	add.s64 	%rd56, %rd1, %rd55;
	ld.global.u32 	%r143, [%rd56+4];
	add.s32 	%r144, %r143, %r140;
	ld.global.u32 	%r145, [%rd27];
	sub.s32 	%r146, %r144, %r145;
	max.s32 	%r224, %r146, 0;
	max.u32 	%r234, %r224, %r141;
	add.s32 	%r219, %r219, 8;
	add.s32 	%r218, %r218, %r13;
	add.s32 	%r217, %r217, %r13;
	add.s32 	%r216, %r216, %r13;
	add.s32 	%r215, %r215, %r13;
	add.s32 	%r214, %r214, %r13;
	add.s32 	%r213, %r213, %r13;
	add.s32 	%r212, %r212, %r13;
	mul.wide.u32 	%rd57, %r13, 4;
	add.s64 	%rd104, %rd104, %rd57;
	add.s32 	%r211, %r211, %r13;
	setp.ne.s32 	%p4, %r219, 0;
	@%p4 bra 	$L__BB1_4;
$L__BB1_5:
	setp.eq.s32 	%p5, %r10, 0;
	@%p5 bra 	$L__BB1_13;
	and.b32  	%r46, %r84, 3;
	setp.lt.u32 	%p6, %r10, 4;
	@%p6 bra 	$L__BB1_8;
	mul.lo.s32 	%r148, %r223, %r9;
	cvt.u64.u32 	%rd58, %r148;
	cvt.u64.u32 	%rd59, %r6;
	add.s64 	%rd60, %rd59, %rd58;
	shl.b64 	%rd61, %rd60, 2;
	add.s64 	%rd62, %rd1, %rd61;
	ld.global.u32 	%r149, [%rd62+4];
	add.s32 	%r150, %r149, %r224;
	add.s32 	%r151, %r148, %r2;
	mul.wide.s32 	%rd63, %r151, 4;
	add.s64 	%rd64, %rd1, %rd63;
	ld.global.u32 	%r152, [%rd64];
	sub.s32 	%r153, %r150, %r152;
	max.s32 	%r154, %r153, 0;
	max.u32 	%r155, %r154, %r234;
	add.s32 	%r156, %r148, %r9;
	cvt.u64.u32 	%rd65, %r156;
	add.s64 	%rd66, %rd59, %rd65;
	shl.b64 	%rd67, %rd66, 2;
	add.s64 	%rd68, %rd1, %rd67;
	ld.global.u32 	%r157, [%rd68+4];
	add.s32 	%r158, %r157, %r154;
	mul.wide.u32 	%rd69, %r9, 4;
	add.s64 	%rd70, %rd64, %rd69;
	ld.global.u32 	%r159, [%rd70];
	sub.s32 	%r160, %r158, %r159;
	max.s32 	%r161, %r160, 0;
	max.u32 	%r162, %r161, %r155;
	add.s32 	%r163, %r156, %r9;
	cvt.u64.u32 	%rd71, %r163;
	add.s64 	%rd72, %rd59, %rd71;
	shl.b64 	%rd73, %rd72, 2;
	add.s64 	%rd74, %rd1, %rd73;
	ld.global.u32 	%r164, [%rd74+4];
	add.s32 	%r165, %r164, %r161;
	add.s64 	%rd75, %rd70, %rd69;
	ld.global.u32 	%r166, [%rd75];
	sub.s32 	%r167, %r165, %r166;
	max.s32 	%r168, %r167, 0;
	max.u32 	%r169, %r168, %r162;
	add.s32 	%r170, %r163, %r9;
	cvt.u64.u32 	%rd76, %r170;
	add.s64 	%rd77, %rd59, %rd76;
	shl.b64 	%rd78, %rd77, 2;
	add.s64 	%rd79, %rd1, %rd78;
	ld.global.u32 	%r171, [%rd79+4];
	add.s32 	%r172, %r171, %r168;
	add.s64 	%rd80, %rd75, %rd69;
	ld.global.u32 	%r173, [%rd80];
	sub.s32 	%r174, %r172, %r173;
	max.s32 	%r224, %r174, 0;
	max.u32 	%r234, %r224, %r169;
	add.s32 	%r223, %r223, 4;
$L__BB1_8:
	setp.eq.s32 	%p7, %r46, 0;
	@%p7 bra 	$L__BB1_13;
	setp.eq.s32 	%p8, %r46, 1;
	@%p8 bra 	$L__BB1_11;
	mul.lo.s32 	%r176, %r223, %r9;
	cvt.u64.u32 	%rd81, %r176;
	cvt.u64.u32 	%rd82, %r6;
	add.s64 	%rd83, %rd82, %rd81;
	shl.b64 	%rd84, %rd83, 2;
	add.s64 	%rd85, %rd1, %rd84;
	ld.global.u32 	%r177, [%rd85+4];
	add.s32 	%r178, %r177, %r224;
	add.s32 	%r179, %r176, %r2;
	mul.wide.s32 	%rd86, %r179, 4;
	add.s64 	%rd87, %rd1, %rd86;
	ld.global.u32 	%r180, [%rd87];
	sub.s32 	%r181, %r178, %r180;
	max.s32 	%r182, %r181, 0;
	max.u32 	%r183, %r182, %r234;
	add.s32 	%r184, %r176, %r9;
	cvt.u64.u32 	%rd88, %r184;
	add.s64 	%rd89, %rd82, %rd88;
	shl.b64 	%rd90, %rd89, 2;
	add.s64 	%rd91, %rd1, %rd90;
	ld.global.u32 	%r185, [%rd91+4];
	add.s32 	%r186, %r185, %r182;
	mul.wide.u32 	%rd92, %r9, 4;
	add.s64 	%rd93, %rd87, %rd92;
	ld.global.u32 	%r187, [%rd93];
	sub.s32 	%r188, %r186, %r187;
	max.s32 	%r224, %r188, 0;
	max.u32 	%r234, %r224, %r183;
	add.s32 	%r223, %r223, 2;
$L__BB1_11:
	and.b32  	%r189, %r84, 1;
	setp.eq.b32 	%p9, %r189, 1;
	not.pred 	%p10, %p9;
	@%p10 bra 	$L__BB1_13;
	mul.lo.s32 	%r190, %r223, %r9;
	cvt.u64.u32 	%rd94, %r190;
	cvt.u64.u32 	%rd95, %r6;
	add.s64 	%rd96, %rd95, %rd94;
	shl.b64 	%rd97, %rd96, 2;
	add.s64 	%rd98, %rd1, %rd97;
	ld.global.u32 	%r191, [%rd98+4];
	add.s32 	%r192, %r191, %r224;
	add.s32 	%r193, %r190, %r2;
	mul.wide.s32 	%rd99, %r193, 4;
	add.s64 	%rd100, %rd1, %rd99;
	ld.global.u32 	%r194, [%rd100];
	sub.s32 	%r195, %r192, %r194;
	max.s32 	%r196, %r195, 0;
	max.u32 	%r234, %r196, %r234;
$L__BB1_13:
	st.shared.u32 	[%r8], %r234;
$L__BB1_14:
	bar.sync 	0;
	ld.shared.u32 	%r236, [%r8];
	setp.eq.s32 	%p11, %r7, 0;
	@%p11 bra 	$L__BB1_16;
	ld.shared.u32 	%r198, [%r8+-4];
	max.s32 	%r236, %r236, %r198;
$L__BB1_16:
	bar.sync 	0;
	st.shared.u32 	[%r8], %r236;
	setp.lt.u32 	%p12, %r7, 2;
	@%p12 bra 	$L__BB1_18;
	ld.shared.u32 	%r199, [%r8+-8];
	max.s32 	%r236, %r236, %r199;
$L__BB1_18:
	bar.sync 	0;
	st.shared.u32 	[%r8], %r236;
	setp.lt.u32 	%p13, %r7, 4;
	@%p13 bra 	$L__BB1_20;
	ld.shared.u32 	%r200, [%r8+-16];
	max.s32 	%r236, %r236, %r200;
$L__BB1_20:
	bar.sync 	0;
	st.shared.u32 	[%r8], %r236;
	setp.lt.u32 	%p14, %r7, 8;
	@%p14 bra 	$L__BB1_22;
	ld.shared.u32 	%r201, [%r8+-32];
	max.s32 	%r236, %r236, %r201;
$L__BB1_22:
	bar.sync 	0;
	st.shared.u32 	[%r8], %r236;
	setp.lt.u32 	%p15, %r7, 16;
	@%p15 bra 	$L__BB1_24;
	ld.shared.u32 	%r202, [%r8+-64];
	max.s32 	%r236, %r236, %r202;
$L__BB1_24:
	bar.sync 	0;
	st.shared.u32 	[%r8], %r236;
	setp.lt.u32 	%p16, %r7, 32;
	@%p16 bra 	$L__BB1_26;
	ld.shared.u32 	%r203, [%r8+-128];
	max.s32 	%r236, %r236, %r203;
$L__BB1_26:
	bar.sync 	0;
	st.shared.u32 	[%r8], %r236;
	setp.lt.u32 	%p17, %r7, 64;
	@%p17 bra 	$L__BB1_28;
	ld.shared.u32 	%r204, [%r8+-256];
	max.s32 	%r236, %r236, %r204;
$L__BB1_28:
	bar.sync 	0;
	st.shared.u32 	[%r8], %r236;
	setp.lt.u32 	%p18, %r7, 128;
	@%p18 bra 	$L__BB1_30;
	ld.shared.u32 	%r205, [%r8+-512];
	max.s32 	%r236, %r236, %r205;
$L__BB1_30:
	bar.sync 	0;
	st.shared.u32 	[%r8], %r236;
	setp.lt.u32 	%p19, %r7, 256;
	@%p19 bra 	$L__BB1_32;
	ld.shared.u32 	%r206, [%r8+-1024];
	max.s32 	%r236, %r236, %r206;
$L__BB1_32:
	bar.sync 	0;
	st.shared.u32 	[%r8], %r236;
	setp.lt.u32 	%p20, %r7, 512;
	@%p20 bra 	$L__BB1_34;
	ld.shared.u32 	%r207, [%r8+-2048];
	max.s32 	%r236, %r236, %r207;
$L__BB1_34:
	bar.sync 	0;
	st.shared.u32 	[%r8], %r236;
	setp.ne.s32 	%p21, %r7, 1023;
	@%p21 bra 	$L__BB1_36;
	ld.shared.u32 	%r208, [_ZZ7findMaxE3mem+4092];
	mov.u32 	%r209, %nctaid.x;
	mad.lo.s32 	%r210, %r209, %r3, %r1;
	cvta.to.global.u64 	%rd101, %rd5;
	mul.wide.u32 	%rd102, %r210, 4;
	add.s64 	%rd103, %rd101, %rd102;
	st.global.u32 	[%rd103], %r208;
$L__BB1_36:
	ret;
$L__BB1_37:
	mov.b32 	%r197, 0;
	st.shared.u32 	[%r8], %r197;
	bra.uni 	$L__BB1_14;

}


// ===== COMPILED SASS (sm_100) =====

	.target	sm_100

	.elftype	@"ET_EXEC"


//--------------------- .note.nv.tkinfo           --------------------------
	.section	.note.nv.tkinfo,"",@"SHT_NOTE"
	.sectionflags	@"SHF_NOTE_NV_TKINFO"
	.tkinfo
        /*0018*/ 	.word	0x00000002
        /*0030*/ 	.string	""
        /*0030*/ 	.string	"ptxas"
        /*0030*/ 	.string	"Cuda compilation tools, release 13.0, V13.0.88"
        /*0030*/ 	.string	"Build cuda_13.0.r13.0/compiler.36424714_0"
        /*0030*/ 	.string	"-arch sm_100 -m 64 "



//--------------------- .note.nv.cuinfo           --------------------------
	.section	.note.nv.cuinfo,"",@"SHT_NOTE"
	.sectionflags	@"SHF_NOTE_NV_CUINFO"
        /*0018*/ 	.short	0x0002
        /*001a*/ 	.short	0x0064
        /*001c*/ 	.short	0x0082
	.zero		2


//--------------------- .nv.info                  --------------------------
	.section	.nv.info,"",@"SHT_CUDA_INFO"
	.align	4


	//----- nvinfo : EIATTR_REGCOUNT
	.align		4
        /*0000*/ 	.byte	0x04, 0x2f
        /*0002*/ 	.short	(.L_1 - .L_0)
	.align		4
.L_0:
        /*0004*/ 	.word	index@(kernelMain)
        /*0008*/ 	.word	0x00000020


	//----- nvinfo : EIATTR_FRAME_SIZE
	.align		4
.L_1:
        /*000c*/ 	.byte	0x04, 0x11
        /*000e*/ 	.short	(.L_3 - .L_2)
	.align		4
.L_2:
        /*0010*/ 	.word	index@(kernelMain)
        /*0014*/ 	.word	0x00000000


	//----- nvinfo : EIATTR_REGCOUNT
	.align		4
.L_3:
        /*0018*/ 	.byte	0x04, 0x2f
        /*001a*/ 	.short	(.L_5 - .L_4)
	.align		4
.L_4:
        /*001c*/ 	.word	index@(findMax)
        /*0020*/ 	.word	0x00000020


	//----- nvinfo : EIATTR_FRAME_SIZE
	.align		4
.L_5:
        /*0024*/ 	.byte	0x04, 0x11
        /*0026*/ 	.short	(.L_7 - .L_6)
	.align		4
.L_6:
        /*0028*/ 	.word	index@(findMax)
        /*002c*/ 	.word	0x00000000


	//----- nvinfo : EIATTR_MIN_STACK_SIZE
	.align		4
.L_7:
        /*0030*/ 	.byte	0x04, 0x12
        /*0032*/ 	.short	(.L_9 - .L_8)
	.align		4
.L_8:
        /*0034*/ 	.word	index@(findMax)
        /*0038*/ 	.word	0x00000000


	//----- nvinfo : EIATTR_MIN_STACK_SIZE
	.align		4
.L_9:
        /*003c*/ 	.byte	0x04, 0x12
        /*003e*/ 	.short	(.L_11 - .L_10)
	.align		4
.L_10:
        /*0040*/ 	.word	index@(kernelMain)
        /*0044*/ 	.word	0x00000000
.L_11:


//--------------------- .nv.compat                --------------------------
	.section	.nv.compat,"",@"SHT_CUDA_COMPAT_INFO"
	.align	4
        /*0000*/ 	.byte	0x02, 0x09, 0x00, 0x00, 0x02, 0x02, 0x01, 0x00, 0x02, 0x05, 0x05, 0x00, 0x03, 0x07, 0x01, 0x01
        /*0010*/ 	.byte	0x02, 0x03, 0x00, 0x00, 0x02, 0x06, 0x01, 0x00, 0x04, 0x0b, 0x08, 0x00, 0x09, 0x00, 0x00, 0x00
        /*0020*/ 	.byte	0x00, 0x00, 0x00, 0x00


//--------------------- .nv.info.findMax          --------------------------
	.section	.nv.info.findMax,"",@"SHT_CUDA_INFO"
	.sectionflags	@""
	.align	4


	//----- nvinfo : EIATTR_CUDA_API_VERSION
	.align		4
        /*0000*/ 	.byte	0x04, 0x37
        /*0002*/ 	.short	(.L_13 - .L_12)
.L_12:
        /*0004*/ 	.word	0x00000082


	//----- nvinfo : EIATTR_KPARAM_INFO
	.align		4
.L_13:
        /*0008*/ 	.byte	0x04, 0x17
        /*000a*/ 	.short	(.L_15 - .L_14)
.L_14:
        /*000c*/ 	.word	0x00000000
        /*0010*/ 	.short	0x0002
        /*0012*/ 	.short	0x0010
        /*0014*/ 	.byte	0x00, 0xf0, 0x11, 0x00


	//----- nvinfo : EIATTR_KPARAM_INFO
	.align		4
.L_15:
        /*0018*/ 	.byte	0x04, 0x17
        /*001a*/ 	.short	(.L_17 - .L_16)
.L_16:
        /*001c*/ 	.word	0x00000000
        /*0020*/ 	.short	0x0001
        /*0022*/ 	.short	0x0008
        /*0024*/ 	.byte	0x00, 0xf5, 0x21, 0x00


	//----- nvinfo : EIATTR_KPARAM_INFO
	.align		4
.L_17:
        /*0028*/ 	.byte	0x04, 0x17
        /*002a*/ 	.short	(.L_19 - .L_18)
.L_18:
        /*002c*/ 	.word	0x00000000
        /*0030*/ 	.short	0x0000
        /*0032*/ 	.short	0x0000
        /*0034*/ 	.byte	0x00, 0xf5, 0x21, 0x00


	//----- nvinfo : EIATTR_SPARSE_MMA_MASK
	.align		4
.L_19:
        /*0038*/ 	.byte	0x03, 0x50
        /*003a*/ 	.short	0x0000


	//----- nvinfo : EIATTR_MAXREG_COUNT
	.align		4
        /*003c*/ 	.byte	0x03, 0x1b
        /*003e*/ 	.short	0x00ff


	//----- nvinfo : EIATTR_NUM_BARRIERS
	.align		4
        /*0040*/ 	.byte	0x02, 0x4c
        /*0042*/ 	.byte	0x01
	.zero		1


	//----- nvinfo : EIATTR_MERCURY_ISA_VERSION
	.align		4
        /*0044*/ 	.byte	0x03, 0x5f
        /*0046*/ 	.short	0x0101


	//----- nvinfo : EIATTR_VRC_CTA_INIT_COUNT
	.align		4
        /*0048*/ 	.byte	0x02, 0x4a
	.zero		1
	.zero		1


	//----- nvinfo : EIATTR_EXIT_INSTR_OFFSETS
	.align		4
        /*004c*/ 	.byte	0x04, 0x1c
        /*004e*/ 	.short	(.L_21 - .L_20)


	//   ....[0]....
.L_20:
        /*0050*/ 	.word	0x00001320


	//   ....[1]....
        /*0054*/ 	.word	0x00001390


	//----- nvinfo : EIATTR_CRS_STACK_SIZE
	.align		4
.L_21:
        /*0058*/ 	.byte	0x04, 0x1e
        /*005a*/ 	.short	(.L_23 - .L_22)
.L_22:
        /*005c*/ 	.word	0x00000000


	//----- nvinfo : EIATTR_CBANK_PARAM_SIZE
	.align		4
.L_23:
        /*0060*/ 	.byte	0x03, 0x19
        /*0062*/ 	.short	0x0014


	//----- nvinfo : EIATTR_PARAM_CBANK
	.align		4
        /*0064*/ 	.byte	0x04, 0x0a
        /*0066*/ 	.short	(.L_25 - .L_24)
	.align		4
.L_24:
        /*0068*/ 	.word	index@(.nv.constant0.findMax)
        /*006c*/ 	.short	0x0380
        /*006e*/ 	.short	0x0014


	//----- nvinfo : EIATTR_SW_WAR
	.align		4
.L_25:
        /*0070*/ 	.byte	0x04, 0x36
        /*0072*/ 	.short	(.L_27 - .L_26)
.L_26:
        /*0074*/ 	.word	0x00000008
.L_27:


//--------------------- .nv.info.kernelMain       --------------------------
	.section	.nv.info.kernelMain,"",@"SHT_CUDA_INFO"
	.sectionflags	@""
	.align	4


	//----- nvinfo : EIATTR_CUDA_API_VERSION
	.align		4
        /*0000*/ 	.byte	0x04, 0x37
        /*0002*/ 	.short	(.L_29 - .L_28)
.L_28:
        /*0004*/ 	.word	0x00000082


	//----- nvinfo : EIATTR_KPARAM_INFO
	.align		4
.L_29:
        /*0008*/ 	.byte	0x04, 0x17
        /*000a*/ 	.short	(.L_31 - .L_30)
.L_30:
        /*000c*/ 	.word	0x00000000
        /*0010*/ 	.short	0x0002
        /*0012*/ 	.short	0x0010
        /*0014*/ 	.byte	0x00, 0xf0, 0x11, 0x00


	//----- nvinfo : EIATTR_KPARAM_INFO
	.align		4
.L_31:
        /*0018*/ 	.byte	0x04, 0x17
        /*001a*/ 	.short	(.L_33 - .L_32)
.L_32:
        /*001c*/ 	.word	0x00000000
        /*0020*/ 	.short	0x0001
        /*0022*/ 	.short	0x0008
        /*0024*/ 	.byte	0x00, 0xf5, 0x21, 0x00


	//----- nvinfo : EIATTR_KPARAM_INFO
	.align		4
.L_33:
        /*0028*/ 	.byte	0x04, 0x17
        /*002a*/ 	.short	(.L_35 - .L_34)
.L_34:
        /*002c*/ 	.word	0x00000000
        /*0030*/ 	.short	0x0000
        /*0032*/ 	.short	0x0000
        /*0034*/ 	.byte	0x00, 0xf5, 0x21, 0x00


	//----- nvinfo : EIATTR_SPARSE_MMA_MASK
	.align		4
.L_35:
        /*0038*/ 	.byte	0x03, 0x50
        /*003a*/ 	.short	0x0000


	//----- nvinfo : EIATTR_MAXREG_COUNT
	.align		4
        /*003c*/ 	.byte	0x03, 0x1b
        /*003e*/ 	.short	0x00ff


	//----- nvinfo : EIATTR_NUM_BARRIERS
	.align		4
        /*0040*/ 	.byte	0x02, 0x4c
        /*0042*/ 	.byte	0x01
	.zero		1


	//----- nvinfo : EIATTR_MERCURY_ISA_VERSION
	.align		4
        /*0044*/ 	.byte	0x03, 0x5f
        /*0046*/ 	.short	0x0101


	//----- nvinfo : EIATTR_VRC_CTA_INIT_COUNT
	.align		4
        /*0048*/ 	.byte	0x02, 0x4a
	.zero		1
	.zero		1


	//----- nvinfo : EIATTR_EXIT_INSTR_OFFSETS
	.align		4
        /*004c*/ 	.byte	0x04, 0x1c
        /*004e*/ 	.short	(.L_37 - .L_36)


	//   ....[0]....
.L_36:
        /*0050*/ 	.word	0x00000b50


	//   ....[1]....
        /*0054*/ 	.word	0x00000b80


	//----- nvinfo : EIATTR_CBANK_PARAM_SIZE
	.align		4
.L_37:
        /*0058*/ 	.byte	0x03, 0x19
        /*005a*/ 	.short	0x0014


	//----- nvinfo : EIATTR_PARAM_CBANK
	.align		4
        /*005c*/ 	.byte	0x04, 0x0a
        /*005e*/ 	.short	(.L_39 - .L_38)
	.align		4
.L_38:
        /*0060*/ 	.word	index@(.nv.constant0.kernelMain)
        /*0064*/ 	.short	0x0380
        /*0066*/ 	.short	0x0014


	//----- nvinfo : EIATTR_SW_WAR
	.align		4
.L_39:
        /*0068*/ 	.byte	0x04, 0x36
        /*006a*/ 	.short	(.L_41 - .L_40)
.L_40:
        /*006c*/ 	.word	0x00000008
.L_41:


//--------------------- .nv.callgraph             --------------------------
	.section	.nv.callgraph,"",@"SHT_CUDA_CALLGRAPH"
	.align	4
	.sectionentsize	8
	.align		4
        /*0000*/ 	.word	0x00000000
	.align		4
        /*0004*/ 	.word	0xffffffff
	.align		4
        /*0008*/ 	.word	0x00000000
	.align		4
        /*000c*/ 	.word	0xfffffffe
	.align		4
        /*0010*/ 	.word	0x00000000
	.align		4
        /*0014*/ 	.word	0xfffffffd
	.align		4
        /*0018*/ 	.word	0x00000000
	.align		4
        /*001c*/ 	.word	0xfffffffc


//--------------------- .text.findMax             --------------------------
	.section	.text.findMax,"ax",@progbits
	.align	128
        .global         findMax
        .type           findMax,@function
        .size           findMax,(.L_x_12 - findMax)
        .other          findMax,@"STO_CUDA_ENTRY STV_DEFAULT"
findMax:
.text.findMax:
[----:B------:R-:W-:Y:S01]  /*0000*/  LDC R1, c[0x0][0x37c] ;  /* 0x0000df00ff017b82 */ /* 0x000fe20000000800 */
[----:B------:R-:W0:Y:S07]  /*0010*/  S2R R4, SR_TID.X ;  /* 0x0000000000047919 */ /* 0x000e2e0000002100 */
[----:B------:R-:W0:Y:S01]  /*0020*/  S2UR UR19, SR_CTAID.X ;  /* 0x00000000001379c3 */ /* 0x000e220000002500 */
[----:B------:R-:W-:Y:S01]  /*0030*/  UMOV UR4, 0x400 ;  /* 0x0000040000047882 */ /* 0x000fe20000000000 */
[----:B------:R-:W1:Y:S01]  /*0040*/  LDCU.64 UR20, c[0x0][0x358] ;  /* 0x00006b00ff1477ac */ /* 0x000e620008000a00 */
[----:B------:R-:W2:Y:S01]  /*0050*/  S2R R6, SR_TID.Y ;  /* 0x0000000000067919 */ /* 0x000ea20000002200 */
[----:B------:R-:W-:Y:S01]  /*0060*/  BSSY.RECONVERGENT B0, `(.L_x_0) ;  /* 0x00000f5000007945 */ /* 0x000fe20003800200 */
[----:B------:R-:W3:Y:S03]  /*0070*/  S2R R0, SR_CTAID.Y ;  /* 0x0000000000007919 */ /* 0x000ee60000002600 */
[----:B------:R-:W0:Y:S01]  /*0080*/  LDC R5, c[0x0][0x360] ;  /* 0x0000d800ff057b82 */ /* 0x000e220000000800 */
[----:B------:R-:W3:Y:S07]  /*0090*/  LDCU UR22, c[0x0][0x364] ;  /* 0x00006c80ff1677ac */ /* 0x000eee0008000800 */
[----:B------:R-:W4:Y:S01]  /*00a0*/  S2UR UR5, SR_CgaCtaId ;  /* 0x00000000000579c3 */ /* 0x000f220000008800 */
[----:B0-----:R-:W-:-:S02]  /*00b0*/  IMAD R2, R5, UR19, R4 ;  /* 0x0000001305027c24 */ /* 0x001fc4000f8e0204 */
[----:B--2---:R-:W-:Y:S02]  /*00c0*/  IMAD R4, R5, R6, R4 ;  /* 0x0000000605047224 */ /* 0x004fe400078e0204 */
[----:B---3--:R-:W-:Y:S01]  /*00d0*/  IMAD R3, R0, UR22, R6 ;  /* 0x0000001600037c24 */ /* 0x008fe2000f8e0206 */
[----:B----4-:R-:W-:-:S04]  /*00e0*/  ULEA UR5, UR5, UR4, 0x18 ;  /* 0x0000000405057291 */ /* 0x010fc8000f8ec0ff */
[----:B------:R-:W-:Y:S02]  /*00f0*/  ISETP.GT.AND P0, PT, R2, R3, PT ;  /* 0x000000030200720c */ /* 0x000fe40003f04270 */
[----:B------:R-:W-:-:S11]  /*0100*/  LEA R5, R4, UR5, 0x2 ;  /* 0x0000000504057c11 */ /* 0x000fd6000f8e10ff */
[----:B------:R0:W-:Y:S01]  /*0110*/  @P0 STS [R5], RZ ;  /* 0x000000ff05000388 */ /* 0x0001e20000000800 */
[----:B-1----:R-:W-:Y:S05]  /*0120*/  @P0 BRA `(.L_x_1) ;  /* 0x0000000c00a00947 */ /* 0x002fea0003800000 */
[----:B------:R-:W1:Y:S01]  /*0130*/  LDCU UR8, c[0x0][0x390] ;  /* 0x00007200ff0877ac */ /* 0x000e620008000800 */
[----:B------:R-:W-:Y:S01]  /*0140*/  IMAD.MOV.U32 R22, RZ, RZ, RZ ;  /* 0x000000ffff167224 */ /* 0x000fe200078e00ff */
[----:B-1----:R-:W-:-:S09]  /*0150*/  UISETP.GE.AND UP0, UPT, UR8, 0x1, UPT ;  /* 0x000000010800788c */ /* 0x002fd2000bf06270 */
[----:B------:R-:W-:Y:S05]  /*0160*/  BRA.U !UP0, `(.L_x_2) ;  /* 0x0000000d08887547 */ /* 0x000fea000b800000 */
[----:B------:R-:W-:Y:S01]  /*0170*/  UISETP.GE.U32.AND UP1, UPT, UR8, 0x8, UPT ;  /* 0x000000080800788c */ /* 0x000fe2000bf26070 */
[----:B------:R-:W-:Y:S01]  /*0180*/  IMAD.MOV.U32 R18, RZ, RZ, RZ ;  /* 0x000000ffff127224 */ /* 0x000fe200078e00ff */
[----:B------:R-:W-:Y:S01]  /*0190*/  ULOP3.LUT UR23, UR8, 0x7, URZ, 0xc0, !UPT ;  /* 0x0000000708177892 */ /* 0x000fe2000f8ec0ff */
[----:B------:R-:W-:Y:S01]  /*01a0*/  IMAD.MOV.U32 R22, RZ, RZ, RZ ;  /* 0x000000ffff167224 */ /* 0x000fe200078e00ff */
[----:B------:R-:W-:Y:S02]  /*01b0*/  UIADD3 UR6, UPT, UPT, UR8, 0x1, URZ ;  /* 0x0000000108067890 */ /* 0x000fe4000fffe0ff */
[----:B------:R-:W-:Y:S01]  /*01c0*/  UISETP.NE.AND UP0, UPT, UR23, URZ, UPT ;  /* 0x000000ff1700728c */ /* 0x000fe2000bf05270 */
[----:B------:R-:W-:Y:S02]  /*01d0*/  UMOV UR4, URZ ;  /* 0x000000ff00047c82 */ /* 0x000fe40008000000 */
[----:B------:R-:W-:Y:S08]  /*01e0*/  BRA.U !UP1, `(.L_x_3) ;  /* 0x0000000509d87547 */ /* 0x000ff0000b800000 */
[----:B------:R-:W1:Y:S01]  /*01f0*/  LDCU.64 UR24, c[0x0][0x380] ;  /* 0x00007000ff1877ac */ /* 0x000e620008000a00 */
[----:B------:R-:W-:Y:S02]  /*0200*/  IMAD.MOV.U32 R7, RZ, RZ, RZ ;  /* 0x000000ffff077224 */ /* 0x000fe400078e00ff */
[----:B------:R-:W-:Y:S01]  /*0210*/  IMAD.MOV.U32 R18, RZ, RZ, RZ ;  /* 0x000000ffff127224 */ /* 0x000fe200078e00ff */
[----:B------:R-:W-:Y:S01]  /*0220*/  ULOP3.LUT UR4, UR8, 0x7ffffff8, URZ, 0xc0, !UPT ;  /* 0x7ffffff808047892 */ /* 0x000fe2000f8ec0ff */
[----:B------:R-:W-:Y:S01]  /*0230*/  IMAD.WIDE.U32 R6, R0, UR22, R6 ;  /* 0x0000001600067c25 */ /* 0x000fe2000f8e0006 */
[----:B------:R-:W-:Y:S02]  /*0240*/  ULEA UR7, UR8, 0x8, 0x3 ;  /* 0x0000000808077891 */ /* 0x000fe4000f8e18ff */
[----:B------:R-:W-:Y:S01]  /*0250*/  USHF.L.U32 UR10, UR8, 0x1, URZ ;  /* 0x00000001080a7899 */ /* 0x000fe200080006ff */
[----:B0-----:R-:W-:Y:S01]  /*0260*/  IMAD.MOV.U32 R5, RZ, RZ, R2 ;  /* 0x000000ffff057224 */ /* 0x001fe200078e0002 */
[----:B------:R-:W-:Y:S01]  /*0270*/  UIMAD UR11, UR8, 0x3, URZ ;  /* 0x00000003080b78a4 */ /* 0x000fe2000f8e02ff */
[----:B------:R-:W-:Y:S01]  /*0280*/  IMAD.MOV.U32 R22, RZ, RZ, RZ ;  /* 0x000000ffff167224 */ /* 0x000fe200078e00ff */
[----:B------:R-:W-:-:S02]  /*0290*/  USHF.L.U32 UR12, UR8, 0x2, URZ ;  /* 0x00000002080c7899 */ /* 0x000fc400080006ff */
[----:B------:R-:W-:Y:S01]  /*02a0*/  UIMAD UR13, UR8, 0x5, URZ ;  /* 0x00000005080d78a4 */ /* 0x000fe2000f8e02ff */
[----:B------:R-:W0:Y:S01]  /*02b0*/  LDCU UR16, c[0x0][0x390] ;  /* 0x00007200ff1077ac */ /* 0x000e220008000800 */
[----:B-1----:R-:W-:Y:S01]  /*02c0*/  LEA R12, P0, R6, UR24, 0x2 ;  /* 0x00000018060c7c11 */ /* 0x002fe2000f8010ff */
[----:B------:R-:W-:-:S03]  /*02d0*/  UIMAD UR14, UR8, 0x6, URZ ;  /* 0x00000006080e78a4 */ /* 0x000fc6000f8e02ff */
[----:B------:R-:W-:Y:S01]  /*02e0*/  IADD3 R12, P1, PT, R12, 0x4, RZ ;  /* 0x000000040c0c7810 */ /* 0x000fe20007f3e0ff */
[----:B------:R-:W-:Y:S01]  /*02f0*/  UIMAD UR15, UR8, 0x7, URZ ;  /* 0x00000007080f78a4 */ /* 0x000fe2000f8e02ff */
[----:B------:R-:W-:Y:S01]  /*0300*/  LEA.HI.X R6, R6, UR25, R7, 0x2, P0 ;  /* 0x0000001906067c11 */ /* 0x000fe200080f1407 */
[----:B------:R-:W-:-:S04]  /*0310*/  UIADD3 UR9, UPT, UPT, -UR4, URZ, URZ ;  /* 0x000000ff04097290 */ /* 0x000fc8000fffe1ff */
[----:B------:R-:W-:-:S08]  /*0320*/  IMAD.X R13, RZ, RZ, R6, P1 ;  /* 0x000000ffff0d7224 */ /* 0x000fd000008e0606 */
.L_x_4:
[----:B------:R-:W1:Y:S01]  /*0330*/  LDC.64 R14, c[0x0][0x380] ;  /* 0x0000e000ff0e7b82 */ /* 0x000e620000000a00 */
[----:B------:R-:W2:Y:S01]  /*0340*/  LDG.E R8, desc[UR20][R12.64] ;  /* 0x000000140c087981 */ /* 0x000ea2000c1e1900 */
[----:B-1----:R-:W-:-:S05]  /*0350*/  IMAD.WIDE R14, R5, 0x4, R14 ;  /* 0x00000004050e7825 */ /* 0x002fca00078e020e */
[----:B------:R-:W2:Y:S01]  /*0360*/  LDG.E R19, desc[UR20][R14.64] ;  /* 0x000000140e137981 */ /* 0x000ea2000c1e1900 */
[----:B0-----:R-:W-:-:S06]  /*0370*/  UIADD3 UR17, UPT, UPT, UR16, 0x1, URZ ;  /* 0x0000000110117890 */ /* 0x001fcc000fffe0ff */
[----:B------:R-:W-:Y:S01]  /*0380*/  IADD3 R6, P0, PT, R3, UR17, RZ ;  /* 0x0000001103067c10 */ /* 0x000fe2000ff1e0ff */
[----:B------:R-:W-:Y:S02]  /*0390*/  UIADD3 UR17, UPT, UPT, UR10, 0x2, URZ ;  /* 0x000000020a117890 */ /* 0x000fe4000fffe0ff */
[----:B------:R-:W-:Y:S02]  /*03a0*/  UIADD3 UR18, UPT, UPT, UR11, 0x3, URZ ;  /* 0x000000030b127890 */ /* 0x000fe4000fffe0ff */
[----:B------:R-:W-:Y:S01]  /*03b0*/  IMAD.X R7, RZ, RZ, RZ, P0 ;  /* 0x000000ffff077224 */ /* 0x000fe200000e06ff */
[----:B------:R-:W-:-:S04]  /*03c0*/  LEA R24, P0, R6, UR24, 0x2 ;  /* 0x0000001806187c11 */ /* 0x000fc8000f8010ff */
[----:B------:R-:W-:Y:S02]  /*03d0*/  LEA.HI.X R25, R6, UR25, R7, 0x2, P0 ;  /* 0x0000001906197c11 */ /* 0x000fe400080f1407 */
[C---:B------:R-:W-:Y:S01]  /*03e0*/  IADD3 R9, P0, PT, R3.reuse, UR17, RZ ;  /* 0x0000001103097c10 */ /* 0x040fe2000ff1e0ff */
[----:B------:R-:W-:Y:S01]  /*03f0*/  UIADD3 UR17, UPT, UPT, UR12, 0x4, URZ ;  /* 0x000000040c117890 */ /* 0x000fe2000fffe0ff */
[----:B------:R-:W-:Y:S01]  /*0400*/  IADD3 R6, P1, PT, R3, UR18, RZ ;  /* 0x0000001203067c10 */ /* 0x000fe2000ff3e0ff */
[----:B------:R-:W-:Y:S01]  /*0410*/  UIADD3 UR18, UPT, UPT, UR13, 0x5, URZ ;  /* 0x000000050d127890 */ /* 0x000fe2000fffe0ff */
[----:B------:R-:W-:Y:S01]  /*0420*/  LEA R20, P2, R9, UR24, 0x2 ;  /* 0x0000001809147c11 */ /* 0x000fe2000f8410ff */
[----:B------:R-:W-:Y:S02]  /*0430*/  IMAD.X R10, RZ, RZ, RZ, P0 ;  /* 0x000000ffff0a7224 */ /* 0x000fe400000e06ff */
[----:B------:R-:W-:Y:S01]  /*0440*/  IMAD.X R11, RZ, RZ, RZ, P1 ;  /* 0x000000ffff0b7224 */ /* 0x000fe200008e06ff */
[----:B------:R-:W-:-:S02]  /*0450*/  IADD3 R7, P0, PT, R3, UR17, RZ ;  /* 0x0000001103077c10 */ /* 0x000fc4000ff1e0ff */
[C---:B------:R-:W-:Y:S02]  /*0460*/  LEA R28, P1, R6.reuse, UR24, 0x2 ;  /* 0x00000018061c7c11 */ /* 0x040fe4000f8210ff */
[----:B------:R-:W-:Y:S01]  /*0470*/  LEA.HI.X R21, R9, UR25, R10, 0x2, P2 ;  /* 0x0000001909157c11 */ /* 0x000fe200090f140a */
[----:B------:R-:W-:Y:S01]  /*0480*/  IMAD.X R26, RZ, RZ, RZ, P0 ;  /* 0x000000ffff1a7224 */ /* 0x000fe200000e06ff */
[----:B------:R-:W-:Y:S02]  /*0490*/  IADD3 R9, P2, PT, R3, UR18, RZ ;  /* 0x0000001203097c10 */ /* 0x000fe4000ff5e0ff */
[----:B------:R-:W-:Y:S01]  /*04a0*/  LEA.HI.X R29, R6, UR25, R11, 0x2, P1 ;  /* 0x00000019061d7c11 */ /* 0x000fe200088f140b */
[----:B------:R-:W-:Y:S01]  /*04b0*/  IMAD.U32 R27, RZ, RZ, UR6 ;  /* 0x00000006ff1b7e24 */ /* 0x000fe2000f8e00ff */
[----:B------:R-:W-:Y:S01]  /*04c0*/  LEA R6, P0, R7, UR24, 0x2 ;  /* 0x0000001807067c11 */ /* 0x000fe2000f8010ff */
[----:B------:R-:W-:Y:S01]  /*04d0*/  IMAD.X R10, RZ, RZ, RZ, P2 ;  /* 0x000000ffff0a7224 */ /* 0x000fe200010e06ff */
[----:B------:R-:W-:Y:S01]  /*04e0*/  LEA R16, P1, R9, UR24, 0x2 ;  /* 0x0000001809107c11 */ /* 0x000fe2000f8210ff */
[----:B------:R-:W-:Y:S01]  /*04f0*/  IMAD.U32 R23, RZ, RZ, UR6 ;  /* 0x00000006ff177e24 */ /* 0x000fe2000f8e00ff */
[----:B------:R-:W-:Y:S01]  /*0500*/  LEA.HI.X R7, R7, UR25, R26, 0x2, P0 ;  /* 0x0000001907077c11 */ /* 0x000fe200080f141a */
[----:B------:R-:W-:Y:S01]  /*0510*/  IMAD.WIDE.U32 R26, R27, 0x4, R14 ;  /* 0x000000041b1a7825 */ /* 0x000fe200078e000e */
[----:B------:R-:W-:Y:S01]  /*0520*/  LEA.HI.X R17, R9, UR25, R10, 0x2, P1 ;  /* 0x0000001909117c11 */ /* 0x000fe200088f140a */
[----:B------:R-:W3:Y:S04]  /*0530*/  LDG.E R11, desc[UR20][R24.64+0x4] ;  /* 0x00000414180b7981 */ /* 0x000ee8000c1e1900 */
[----:B------:R-:W3:Y:S04]  /*0540*/  LDG.E R26, desc[UR20][R26.64] ;  /* 0x000000141a1a7981 */ /* 0x000ee8000c1e1900 */
[----:B------:R-:W4:Y:S04]  /*0550*/  LDG.E R6, desc[UR20][R6.64+0x4] ;  /* 0x0000041406067981 */ /* 0x000f28000c1e1900 */
[----:B------:R0:W5:Y:S01]  /*0560*/  LDG.E R10, desc[UR20][R20.64+0x4] ;  /* 0x00000414140a7981 */ /* 0x000162000c1e1900 */
[----:B------:R-:W-:-:S03]  /*0570*/  UIADD3 UR17, UPT, UPT, UR14, 0x6, URZ ;  /* 0x000000060e117890 */ /* 0x000fc6000fffe0ff */
[----:B------:R-:W4:Y:S04]  /*0580*/  LDG.E R9, desc[UR20][R28.64+0x4] ;  /* 0x000004141c097981 */ /* 0x000f28000c1e1900 */
[----:B------:R1:W4:Y:S01]  /*0590*/  LDG.E R7, desc[UR20][R16.64+0x4] ;  /* 0x0000041410077981 */ /* 0x000322000c1e1900 */
[----:B0-----:R-:W-:Y:S02]  /*05a0*/  IMAD.U32 R21, RZ, RZ, UR6 ;  /* 0x00000006ff157e24 */ /* 0x001fe4000f8e00ff */
[----:B-1----:R-:W-:-:S05]  /*05b0*/  IMAD.WIDE.U32 R16, R23, 0x8, R14 ;  /* 0x0000000817107825 */ /* 0x002fca00078e000e */
[----:B------:R-:W5:Y:S01]  /*05c0*/  LDG.E R25, desc[UR20][R16.64] ;  /* 0x0000001410197981 */ /* 0x000f62000c1e1900 */
[----:B------:R-:W-:-:S05]  /*05d0*/  IMAD.WIDE.U32 R20, R21, 0xc, R14 ;  /* 0x0000000c15147825 */ /* 0x000fca00078e000e */
[----:B------:R0:W4:Y:S01]  /*05e0*/  LDG.E R24, desc[UR20][R20.64] ;  /* 0x0000001414187981 */ /* 0x000122000c1e1900 */
[----:B------:R-:W-:Y:S01]  /*05f0*/  IMAD.WIDE.U32 R28, R23, 0x10, R14 ;  /* 0x00000010171c7825 */ /* 0x000fe200078e000e */
[----:B------:R-:W-:Y:S01]  /*0600*/  IADD3 R27, P0, PT, R3, UR17, RZ ;  /* 0x00000011031b7c10 */ /* 0x000fe2000ff1e0ff */
[----:B------:R-:W-:-:S03]  /*0610*/  UIADD3 UR17, UPT, UPT, UR15, 0x7, URZ ;  /* 0x000000070f117890 */ /* 0x000fc6000fffe0ff */
[----:B------:R1:W4:Y:S01]  /*0620*/  LDG.E R23, desc[UR20][R28.64] ;  /* 0x000000141c177981 */ /* 0x000322000c1e1900 */
[----:B0-----:R-:W-:Y:S02]  /*0630*/  IMAD.U32 R21, RZ, RZ, UR6 ;  /* 0x00000006ff157e24 */ /* 0x001fe4000f8e00ff */
[----:B------:R-:W-:Y:S01]  /*0640*/  IMAD.X R20, RZ, RZ, RZ, P0 ;  /* 0x000000ffff147224 */ /* 0x000fe200000e06ff */
[----:B------:R-:W-:Y:S01]  /*0650*/  LEA R16, P0, R27, UR24, 0x2 ;  /* 0x000000181b107c11 */ /* 0x000fe2000f8010ff */
[----:B-1----:R-:W-:-:S03]  /*0660*/  IMAD.U32 R29, RZ, RZ, UR6 ;  /* 0x00000006ff1d7e24 */ /* 0x002fc6000f8e00ff */
[----:B------:R-:W-:Y:S02]  /*0670*/  LEA.HI.X R17, R27, UR25, R20, 0x2, P0 ;  /* 0x000000191b117c11 */ /* 0x000fe400080f1414 */
[----:B------:R-:W-:Y:S01]  /*0680*/  IADD3 R27, P0, PT, R3, UR17, RZ ;  /* 0x00000011031b7c10 */ /* 0x000fe2000ff1e0ff */
[----:B------:R-:W-:Y:S02]  /*0690*/  IMAD.WIDE.U32 R28, R29, 0x1c, R14 ;  /* 0x0000001c1d1c7825 */ /* 0x000fe400078e000e */
[----:B------:R-:W4:Y:S04]  /*06a0*/  LDG.E R16, desc[UR20][R16.64+0x4] ;  /* 0x0000041410107981 */ /* 0x000f28000c1e1900 */
[----:B------:R-:W4:Y:S01]  /*06b0*/  LDG.E R29, desc[UR20][R28.64] ;  /* 0x000000141c1d7981 */ /* 0x000f22000c1e1900 */
[----:B--2---:R-:W-:Y:S01]  /*06c0*/  IADD3 R8, PT, PT, -R19, R8, R18 ;  /* 0x0000000813087210 */ /* 0x004fe20007ffe112 */
[----:B------:R-:W-:-:S04]  /*06d0*/  IMAD.WIDE.U32 R18, R21, 0x14, R14 ;  /* 0x0000001415127825 */ /* 0x000fc800078e000e */
[----:B------:R-:W-:Y:S02]  /*06e0*/  IMAD.WIDE.U32 R20, R21, 0x18, R14 ;  /* 0x0000001815147825 */ /* 0x000fe400078e000e */
[----:B------:R0:W2:Y:S02]  /*06f0*/  LDG.E R18, desc[UR20][R18.64] ;  /* 0x0000001412127981 */ /* 0x0000a4000c1e1900 */
[----:B------:R-:W-:Y:S01]  /*0700*/  IMAD.X R15, RZ, RZ, RZ, P0 ;  /* 0x000000ffff0f7224 */ /* 0x000fe200000e06ff */
[C---:B------:R-:W-:Y:S01]  /*0710*/  LEA R14, P0, R27.reuse, UR24, 0x2 ;  /* 0x000000181b0e7c11 */ /* 0x040fe2000f8010ff */
[----:B------:R-:W2:Y:S03]  /*0720*/  LDG.E R21, desc[UR20][R20.64] ;  /* 0x0000001414157981 */ /* 0x000ea6000c1e1900 */
[----:B------:R-:W-:-:S05]  /*0730*/  LEA.HI.X R15, R27, UR25, R15, 0x2, P0 ;  /* 0x000000191b0f7c11 */ /* 0x000fca00080f140f */
[----:B------:R1:W2:Y:S01]  /*0740*/  LDG.E R14, desc[UR20][R14.64+0x4] ;  /* 0x000004140e0e7981 */ /* 0x0002a2000c1e1900 */
[----:B0-----:R-:W-:-:S04]  /*0750*/  VIMNMX R19, PT, PT, RZ, R8, !PT ;  /* 0x00000008ff137248 */ /* 0x001fc80007fe0100 */
[----:B---3--:R-:W-:-:S04]  /*0760*/  IADD3 R8, PT, PT, -R26, R11, R19 ;  /* 0x0000000b1a087210 */ /* 0x008fc80007ffe113 */
[----:B------:R-:W-:-:S04]  /*0770*/  VIMNMX R8, PT, PT, RZ, R8, !PT ;  /* 0x00000008ff087248 */ /* 0x000fc80007fe0100 */
[----:B-----5:R-:W-:-:S04]  /*0780*/  IADD3 R10, PT, PT, -R25, R10, R8 ;  /* 0x0000000a190a7210 */ /* 0x020fc80007ffe108 */
[----:B------:R-:W-:-:S04]  /*0790*/  VIMNMX R10, PT, PT, RZ, R10, !PT ;  /* 0x0000000aff0a7248 */ /* 0x000fc80007fe0100 */
[----:B----4-:R-:W-:-:S04]  /*07a0*/  IADD3 R9, PT, PT, -R24, R9, R10 ;  /* 0x0000000918097210 */ /* 0x010fc80007ffe10a */
[----:B------:R-:W-:-:S04]  /*07b0*/  VIMNMX R9, PT, PT, RZ, R9, !PT ;  /* 0x00000009ff097248 */ /* 0x000fc80007fe0100 */
[----:B------:R-:W-:-:S04]  /*07c0*/  IADD3 R6, PT, PT, -R23, R6, R9 ;  /* 0x0000000617067210 */ /* 0x000fc80007ffe109 */
[----:B------:R-:W-:Y:S01]  /*07d0*/  VIMNMX R11, PT, PT, RZ, R6, !PT ;  /* 0x00000006ff0b7248 */ /* 0x000fe20007fe0100 */
[----:B------:R-:W-:Y:S01]  /*07e0*/  UIADD3 UR9, UPT, UPT, UR9, 0x8, URZ ;  /* 0x0000000809097890 */ /* 0x000fe2000fffe0ff */
[----:B------:R-:W-:-:S03]  /*07f0*/  VIMNMX3.U32 R8, R19, R22, R8, !PT ;  /* 0x000000161308720f */ /* 0x000fc60007800008 */
[----:B------:R-:W-:Y:S01]  /*0800*/  UISETP.NE.AND UP1, UPT, UR9, URZ, UPT ;  /* 0x000000ff0900728c */ /* 0x000fe2000bf25270 */
[----:B------:R-:W-:Y:S01]  /*0810*/  VIMNMX3.U32 R8, R10, R8, R9, !PT ;  /* 0x000000080a08720f */ /* 0x000fe20007800009 */
[----:B-1----:R-:W-:Y:S02]  /*0820*/  IMAD.U32 R15, RZ, RZ, UR7 ;  /* 0x00000007ff0f7e24 */ /* 0x002fe4000f8e00ff */
[----:B------:R-:W-:Y:S02]  /*0830*/  VIADD R5, R5, UR7 ;  /* 0x0000000705057c36 */ /* 0x000fe40008000000 */
[----:B------:R-:W-:Y:S01]  /*0840*/  IMAD.WIDE.U32 R12, R15, 0x4, R12 ;  /* 0x000000040f0c7825 */ /* 0x000fe200078e000c */
[----:B------:R-:W-:Y:S02]  /*0850*/  UIADD3 UR16, UPT, UPT, UR7, UR16, URZ ;  /* 0x0000001007107290 */ /* 0x000fe4000fffe0ff */
[----:B------:R-:W-:Y:S02]  /*0860*/  UIADD3 UR10, UPT, UPT, UR7, UR10, URZ ;  /* 0x0000000a070a7290 */ /* 0x000fe4000fffe0ff */
[----:B------:R-:W-:-:S02]  /*0870*/  UIADD3 UR11, UPT, UPT, UR7, UR11, URZ ;  /* 0x0000000b070b7290 */ /* 0x000fc4000fffe0ff */
[----:B------:R-:W-:Y:S02]  /*0880*/  UIADD3 UR12, UPT, UPT, UR7, UR12, URZ ;  /* 0x0000000c070c7290 */ /* 0x000fe4000fffe0ff */
[----:B------:R-:W-:Y:S02]  /*0890*/  UIADD3 UR13, UPT, UPT, UR7, UR13, URZ ;  /* 0x0000000d070d7290 */ /* 0x000fe4000fffe0ff */
[----:B------:R-:W-:Y:S02]  /*08a0*/  UIADD3 UR14, UPT, UPT, UR7, UR14, URZ ;  /* 0x0000000e070e7290 */ /* 0x000fe4000fffe0ff */
[----:B------:R-:W-:Y:S01]  /*08b0*/  UIADD3 UR15, UPT, UPT, UR7, UR15, URZ ;  /* 0x0000000f070f7290 */ /* 0x000fe2000fffe0ff */
[----:B--2---:R-:W-:-:S04]  /*08c0*/  IADD3 R7, PT, PT, -R18, R7, R11 ;  /* 0x0000000712077210 */ /* 0x004fc80007ffe10b */
[----:B------:R-:W-:-:S04]  /*08d0*/  VIMNMX R7, PT, PT, RZ, R7, !PT ;  /* 0x00000007ff077248 */ /* 0x000fc80007fe0100 */
[----:B------:R-:W-:-:S04]  /*08e0*/  IADD3 R16, PT, PT, -R21, R16, R7 ;  /* 0x0000001015107210 */ /* 0x000fc80007ffe107 */
[----:B------:R-:W-:-:S04]  /*08f0*/  VIMNMX R16, PT, PT, RZ, R16, !PT ;  /* 0x00000010ff107248 */ /* 0x000fc80007fe0100 */
[----:B------:R-:W-:Y:S02]  /*0900*/  IADD3 R14, PT, PT, -R29, R14, R16 ;  /* 0x0000000e1d0e7210 */ /* 0x000fe40007ffe110 */
[----:B------:R-:W-:Y:S02]  /*0910*/  VIMNMX3.U32 R7, R11, R8, R7, !PT ;  /* 0x000000080b07720f */ /* 0x000fe40007800007 */
[----:B------:R-:W-:-:S04]  /*0920*/  VIMNMX R18, PT, PT, RZ, R14, !PT ;  /* 0x0000000eff127248 */ /* 0x000fc80007fe0100 */
[----:B------:R-:W-:Y:S01]  /*0930*/  VIMNMX3.U32 R22, R16, R7, R18, !PT ;  /* 0x000000071016720f */ /* 0x000fe20007800012 */
[----:B------:R-:W-:Y:S06]  /*0940*/  BRA.U UP1, `(.L_x_4) ;  /* 0xfffffff901787547 */ /* 0x000fec000b83ffff */
.L_x_3:
[----:B------:R-:W-:Y:S05]  /*0950*/  BRA.U !UP0, `(.L_x_2) ;  /* 0x00000005088c7547 */ /* 0x000fea000b800000 */
[----:B------:R-:W-:Y:S02]  /*0960*/  UISETP.GE.U32.AND UP0, UPT, UR23, 0x4, UPT ;  /* 0x000000041700788c */ /* 0x000fe4000bf06070 */
[----:B------:R-:W-:-:S04]  /*0970*/  ULOP3.LUT UR9, UR8, 0x3, URZ, 0xc0, !UPT ;  /* 0x0000000308097892 */ /* 0x000fc8000f8ec0ff */
[----:B------:R-:W-:-:S03]  /*0980*/  UISETP.NE.AND UP1, UPT, UR9, URZ, UPT ;  /* 0x000000ff0900728c */ /* 0x000fc6000bf25270 */
[----:B------:R-:W-:Y:S08]  /*0990*/  BRA.U !UP0, `(.L_x_5) ;  /* 0x0000000108c47547 */ /* 0x000ff0000b800000 */
[----:B------:R-:W1:Y:S01]  /*09a0*/  LDC.64 R24, c[0x0][0x380] ;  /* 0x0000e000ff187b82 */ /* 0x000e620000000a00 */
[----:B------:R-:W2:Y:S01]  /*09b0*/  LDCU.64 UR12, c[0x0][0x380] ;  /* 0x00007000ff0c77ac */ /* 0x000ea20008000a00 */
[----:B------:R-:W-:Y:S01]  /*09c0*/  IMAD.U32 R17, RZ, RZ, UR6 ;  /* 0x00000006ff117e24 */ /* 0x000fe2000f8e00ff */
[----:B------:R-:W-:-:S04]  /*09d0*/  UIMAD UR10, UR6, UR4, URZ ;  /* 0x00000004060a72a4 */ /* 0x000fc8000f8e02ff */
[----:B------:R-:W-:Y:S02]  /*09e0*/  UIADD3 UR7, UPT, UPT, UR6, UR10, URZ ;  /* 0x0000000a06077290 */ /* 0x000fe4000fffe0ff */
[----:B------:R-:W-:Y:S01]  /*09f0*/  IADD3 R9, P0, PT, R3, UR10, RZ ;  /* 0x0000000a03097c10 */ /* 0x000fe2000ff1e0ff */
[----:B0-----:R-:W-:-:S03]  /*0a00*/  VIADD R5, R2, UR10 ;  /* 0x0000000a02057c36 */ /* 0x001fc60008000000 */
[----:B------:R-:W-:Y:S01]  /*0a10*/  IADD3 R6, P1, PT, R3, UR7, RZ ;  /* 0x0000000703067c10 */ /* 0x000fe2000ff3e0ff */
[----:B------:R-:W-:Y:S01]  /*0a20*/  IMAD.X R12, RZ, RZ, RZ, P0 ;  /* 0x000000ffff0c7224 */ /* 0x000fe200000e06ff */
[----:B------:R-:W-:Y:S01]  /*0a30*/  UIADD3 UR7, UPT, UPT, UR6, UR7, URZ ;  /* 0x0000000706077290 */ /* 0x000fe2000fffe0ff */
[C---:B--2---:R-:W-:Y:S02]  /*0a40*/  LEA R10, P0, R9.reuse, UR12, 0x2 ;  /* 0x0000000c090a7c11 */ /* 0x044fe4000f8010ff */
[----:B------:R-:W-:Y:S01]  /*0a50*/  IMAD.X R7, RZ, RZ, RZ, P1 ;  /* 0x000000ffff077224 */ /* 0x000fe200008e06ff */
[C---:B------:R-:W-:Y:S02]  /*0a60*/  LEA R8, P1, R6.reuse, UR12, 0x2 ;  /* 0x0000000c06087c11 */ /* 0x040fe4000f8210ff */
[----:B------:R-:W-:Y:S01]  /*0a70*/  LEA.HI.X R11, R9, UR13, R12, 0x2, P0 ;  /* 0x0000000d090b7c11 */ /* 0x000fe200080f140c */
[----:B-1----:R-:W-:Y:S01]  /*0a80*/  IMAD.WIDE R24, R5, 0x4, R24 ;  /* 0x0000000405187825 */ /* 0x002fe200078e0218 */
[----:B------:R-:W-:-:S02]  /*0a90*/  LEA.HI.X R9, R6, UR13, R7, 0x2, P1 ;  /* 0x0000000d06097c11 */ /* 0x000fc400088f1407 */
[----:B------:R-:W-:Y:S01]  /*0aa0*/  IADD3 R7, P0, PT, R3, UR7, RZ ;  /* 0x0000000703077c10 */ /* 0x000fe2000ff1e0ff */
[----:B------:R0:W2:Y:S01]  /*0ab0*/  LDG.E R14, desc[UR20][R10.64+0x4] ;  /* 0x000004140a0e7981 */ /* 0x0000a2000c1e1900 */
[----:B------:R-:W-:-:S03]  /*0ac0*/  UIADD3 UR7, UPT, UPT, UR6, UR7, URZ ;  /* 0x0000000706077290 */ /* 0x000fc6000fffe0ff */
[----:B------:R1:W2:Y:S01]  /*0ad0*/  LDG.E R5, desc[UR20][R24.64] ;  /* 0x0000001418057981 */ /* 0x0002a2000c1e1900 */
[----:B------:R-:W-:-:S03]  /*0ae0*/  IMAD.WIDE.U32 R16, R17, 0x4, R24 ;  /* 0x0000000411107825 */ /* 0x000fc600078e0018 */
[----:B------:R3:W4:Y:S01]  /*0af0*/  LDG.E R15, desc[UR20][R8.64+0x4] ;  /* 0x00000414080f7981 */ /* 0x000722000c1e1900 */
[----:B------:R-:W-:Y:S01]  /*0b00*/  IMAD.X R12, RZ, RZ, RZ, P0 ;  /* 0x000000ffff0c7224 */ /* 0x000fe200000e06ff */
[----:B------:R-:W-:Y:S01]  /*0b10*/  LEA R6, P0, R7, UR12, 0x2 ;  /* 0x0000000c07067c11 */ /* 0x000fe2000f8010ff */
[----:B------:R-:W-:Y:S01]  /*0b20*/  IMAD.U32 R13, RZ, RZ, UR6 ;  /* 0x00000006ff0d7e24 */ /* 0x000fe2000f8e00ff */
[----:B------:R-:W4:Y:S01]  /*0b30*/  LDG.E R20, desc[UR20][R16.64] ;  /* 0x0000001410147981 */ /* 0x000f22000c1e1900 */
[----:B------:R-:W-:Y:S02]  /*0b40*/  IADD3 R21, P1, PT, R3, UR7, RZ ;  /* 0x0000000703157c10 */ /* 0x000fe4000ff3e0ff */
[----:B------:R-:W-:Y:S01]  /*0b50*/  LEA.HI.X R7, R7, UR13, R12, 0x2, P0 ;  /* 0x0000000d07077c11 */ /* 0x000fe200080f140c */
[----:B------:R-:W-:Y:S01]  /*0b60*/  IMAD.WIDE.U32 R12, R13, 0x4, R16 ;  /* 0x000000040d0c7825 */ /* 0x000fe200078e0010 */
[----:B0-----:R-:W-:-:S03]  /*0b70*/  LEA R10, P0, R21, UR12, 0x2 ;  /* 0x0000000c150a7c11 */ /* 0x001fc6000f8010ff */
[----:B------:R-:W-:Y:S01]  /*0b80*/  IMAD.U32 R23, RZ, RZ, UR6 ;  /* 0x00000006ff177e24 */ /* 0x000fe2000f8e00ff */
[----:B------:R-:W5:Y:S01]  /*0b90*/  LDG.E R6, desc[UR20][R6.64+0x4] ;  /* 0x0000041406067981 */ /* 0x000f62000c1e1900 */
[----:B-1----:R-:W-:-:S03]  /*0ba0*/  IMAD.X R24, RZ, RZ, RZ, P1 ;  /* 0x000000ffff187224 */ /* 0x002fc600008e06ff */
[----:B------:R-:W5:Y:S01]  /*0bb0*/  LDG.E R19, desc[UR20][R12.64] ;  /* 0x000000140c137981 */ /* 0x000f62000c1e1900 */
[----:B---3--:R-:W-:Y:S01]  /*0bc0*/  IMAD.WIDE.U32 R8, R23, 0x4, R12 ;  /* 0x0000000417087825 */ /* 0x008fe200078e000c */
[----:B------:R-:W-:-:S05]  /*0bd0*/  LEA.HI.X R11, R21, UR13, R24, 0x2, P0 ;  /* 0x0000000d150b7c11 */ /* 0x000fca00080f1418 */
[----:B------:R-:W3:Y:S04]  /*0be0*/  LDG.E R10, desc[UR20][R10.64+0x4] ;  /* 0x000004140a0a7981 */ /* 0x000ee8000c1e1900 */
[----:B------:R-:W3:Y:S01]  /*0bf0*/  LDG.E R8, desc[UR20][R8.64] ;  /* 0x0000001408087981 */ /* 0x000ee2000c1e1900 */
[----:B------:R-:W-:Y:S01]  /*0c00*/  UIADD3 UR4, UPT, UPT, UR4, 0x4, URZ ;  /* 0x0000000404047890 */ /* 0x000fe2000fffe0ff */
[----:B--2---:R-:W-:-:S04]  /*0c10*/  IADD3 R5, PT, PT, -R5, R14, R18 ;  /* 0x0000000e05057210 */ /* 0x004fc80007ffe112 */
[----:B------:R-:W-:-:S04]  /*0c20*/  VIMNMX R5, PT, PT, RZ, R5, !PT ;  /* 0x00000005ff057248 */ /* 0x000fc80007fe0100 */
[----:B----4-:R-:W-:-:S04]  /*0c30*/  IADD3 R15, PT, PT, -R20, R15, R5 ;  /* 0x0000000f140f7210 */ /* 0x010fc80007ffe105 */
[----:B------:R-:W-:-:S04]  /*0c40*/  VIMNMX R15, PT, PT, RZ, R15, !PT ;  /* 0x0000000fff0f7248 */ /* 0x000fc80007fe0100 */
[----:B-----5:R-:W-:-:S04]  /*0c50*/  IADD3 R19, PT, PT, -R19, R6, R15 ;  /* 0x0000000613137210 */ /* 0x020fc80007ffe10f */
[----:B------:R-:W-:Y:S02]  /*0c60*/  VIMNMX R19, PT, PT, RZ, R19, !PT ;  /* 0x00000013ff137248 */ /* 0x000fe40007fe0100 */
[----:B------:R-:W-:Y:S02]  /*0c70*/  VIMNMX3.U32 R5, R5, R22, R15, !PT ;  /* 0x000000160505720f */ /* 0x000fe4000780000f */
[----:B---3--:R-:W-:-:S04]  /*0c80*/  IADD3 R18, PT, PT, -R8, R10, R19 ;  /* 0x0000000a08127210 */ /* 0x008fc80007ffe113 */
[----:B------:R-:W-:-:S04]  /*0c90*/  VIMNMX R18, PT, PT, RZ, R18, !PT ;  /* 0x00000012ff127248 */ /* 0x000fc80007fe0100 */
[----:B------:R-:W-:-:S07]  /*0ca0*/  VIMNMX3.U32 R22, R19, R5, R18, !PT ;  /* 0x000000051316720f */ /* 0x000fce0007800012 */
.L_x_5:
[----:B------:R-:W-:Y:S05]  /*0cb0*/  BRA.U !UP1, `(.L_x_2) ;  /* 0x0000000109b47547 */ /* 0x000fea000b800000 */
[----:B------:R-:W-:Y:S02]  /*0cc0*/  UISETP.NE.AND UP0, UPT, UR9, 0x1, UPT ;  /* 0x000000010900788c */ /* 0x000fe4000bf05270 */
[----:B------:R-:W-:-:S04]  /*0cd0*/  ULOP3.LUT UR7, UR8, 0x1, URZ, 0xc0, !UPT ;  /* 0x0000000108077892 */ /* 0x000fc8000f8ec0ff */
[----:B------:R-:W-:-:S03]  /*0ce0*/  UISETP.NE.U32.AND UP1, UPT, UR7, 0x1, UPT ;  /* 0x000000010700788c */ /* 0x000fc6000bf25070 */
[----:B------:R-:W-:Y:S08]  /*0cf0*/  BRA.U !UP0, `(.L_x_6) ;  /* 0x0000000108687547 */ /* 0x000ff0000b800000 */
[----:B------:R-:W1:Y:S01]  /*0d00*/  LDC.64 R8, c[0x0][0x380] ;  /* 0x0000e000ff087b82 */ /* 0x000e620000000a00 */
[----:B------:R-:W2:Y:S01]  /*0d10*/  LDCU.64 UR8, c[0x0][0x380] ;  /* 0x00007000ff0877ac */ /* 0x000ea20008000a00 */
[----:B------:R-:W-:Y:S01]  /*0d20*/  IMAD.U32 R13, RZ, RZ, UR6 ;  /* 0x00000006ff0d7e24 */ /* 0x000fe2000f8e00ff */
[----:B------:R-:W-:-:S04]  /*0d30*/  UIMAD UR7, UR6, UR4, URZ ;  /* 0x00000004060772a4 */ /* 0x000fc8000f8e02ff */
[----:B------:R-:W-:Y:S02]  /*0d40*/  UIADD3 UR10, UPT, UPT, UR6, UR7, URZ ;  /* 0x00000007060a7290 */ /* 0x000fe4000fffe0ff */
[----:B0-----:R-:W-:Y:S01]  /*0d50*/  IADD3 R5, P0, PT, R3, UR7, RZ ;  /* 0x0000000703057c10 */ /* 0x001fe2000ff1e0ff */
[----:B------:R-:W-:-:S03]  /*0d60*/  VIADD R11, R2, UR7 ;  /* 0x00000007020b7c36 */ /* 0x000fc60008000000 */
[----:B------:R-:W-:Y:S01]  /*0d70*/  IADD3 R12, P1, PT, R3, UR10, RZ ;  /* 0x0000000a030c7c10 */ /* 0x000fe2000ff3e0ff */
[----:B------:R-:W-:Y:S01]  /*0d80*/  IMAD.X R10, RZ, RZ, RZ, P0 ;  /* 0x000000ffff0a7224 */ /* 0x000fe200000e06ff */
[----:B--2---:R-:W-:-:S04]  /*0d90*/  LEA R6, P0, R5, UR8, 0x2 ;  /* 0x0000000805067c11 */ /* 0x004fc8000f8010ff */
[----:B------:R-:W-:Y:S01]  /*0da0*/  LEA.HI.X R7, R5, UR9, R10, 0x2, P0 ;  /* 0x0000000905077c11 */ /* 0x000fe200080f140a */
[----:B-1----:R-:W-:Y:S01]  /*0db0*/  IMAD.WIDE R10, R11, 0x4, R8 ;  /* 0x000000040b0a7825 */ /* 0x002fe200078e0208 */
[----:B------:R-:W-:-:S03]  /*0dc0*/  LEA R8, P0, R12, UR8, 0x2 ;  /* 0x000000080c087c11 */ /* 0x000fc6000f8010ff */
[----:B------:R-:W-:Y:S01]  /*0dd0*/  IMAD.X R9, RZ, RZ, RZ, P1 ;  /* 0x000000ffff097224 */ /* 0x000fe200008e06ff */
[----:B------:R-:W2:Y:S04]  /*0de0*/  LDG.E R7, desc[UR20][R6.64+0x4] ;  /* 0x0000041406077981 */ /* 0x000ea8000c1e1900 */
[----:B------:R-:W2:Y:S01]  /*0df0*/  LDG.E R5, desc[UR20][R10.64] ;  /* 0x000000140a057981 */ /* 0x000ea2000c1e1900 */
[----:B------:R-:W-:Y:S01]  /*0e00*/  LEA.HI.X R9, R12, UR9, R9, 0x2, P0 ;  /* 0x000000090c097c11 */ /* 0x000fe200080f1409 */
[----:B------:R-:W-:-:S04]  /*0e10*/  IMAD.WIDE.U32 R12, R13, 0x4, R10 ;  /* 0x000000040d0c7825 */ /* 0x000fc800078e000a */
[----:B------:R-:W3:Y:S04]  /*0e20*/  LDG.E R8, desc[UR20][R8.64+0x4] ;  /* 0x0000041408087981 */ /* 0x000ee8000c1e1900 */
[----:B------:R-:W3:Y:S01]  /*0e30*/  LDG.E R12, desc[UR20][R12.64] ;  /* 0x000000140c0c7981 */ /* 0x000ee2000c1e1900 */
[----:B------:R-:W-:Y:S01]  /*0e40*/  UIADD3 UR4, UPT, UPT, UR4, 0x2, URZ ;  /* 0x0000000204047890 */ /* 0x000fe2000fffe0ff */
[----:B--2---:R-:W-:-:S04]  /*0e50*/  IADD3 R5, PT, PT, -R5, R7, R18 ;  /* 0x0000000705057210 */ /* 0x004fc80007ffe112 */
[----:B------:R-:W-:-:S04]  /*0e60*/  VIMNMX R5, PT, PT, RZ, R5, !PT ;  /* 0x00000005ff057248 */ /* 0x000fc80007fe0100 */
[----:B---3--:R-:W-:-:S04]  /*0e70*/  IADD3 R18, PT, PT, -R12, R8, R5 ;  /* 0x000000080c127210 */ /* 0x008fc80007ffe105 */
[----:B------:R-:W-:-:S04]  /*0e80*/  VIMNMX R18, PT, PT, RZ, R18, !PT ;  /* 0x00000012ff127248 */ /* 0x000fc80007fe0100 */
[----:B------:R-:W-:-:S07]  /*0e90*/  VIMNMX3.U32 R22, R5, R22, R18, !PT ;  /* 0x000000160516720f */ /* 0x000fce0007800012 */
.L_x_6:
[----:B------:R-:W-:Y:S05]  /*0ea0*/  BRA.U UP1, `(.L_x_2) ;  /* 0x0000000101387547 */ /* 0x000fea000b800000 */
[----:B------:R-:W1:Y:S01]  /*0eb0*/  LDC.64 R8, c[0x0][0x380] ;  /* 0x0000e000ff087b82 */ /* 0x000e620000000a00 */
[----:B------:R-:W2:Y:S01]  /*0ec0*/  LDCU.64 UR8, c[0x0][0x380] ;  /* 0x00007000ff0877ac */ /* 0x000ea20008000a00 */
[----:B------:R-:W-:-:S06]  /*0ed0*/  UIMAD UR4, UR6, UR4, URZ ;  /* 0x00000004060472a4 */ /* 0x000fcc000f8e02ff */
[----:B0-----:R-:W-:Y:S01]  /*0ee0*/  IADD3 R5, P0, PT, R3, UR4, RZ ;  /* 0x0000000403057c10 */ /* 0x001fe2000ff1e0ff */
[----:B------:R-:W-:-:S04]  /*0ef0*/  VIADD R3, R2, UR4 ;  /* 0x0000000402037c36 */ /* 0x000fc80008000000 */
[----:B------:R-:W-:Y:S01]  /*0f00*/  IMAD.X R10, RZ, RZ, RZ, P0 ;  /* 0x000000ffff0a7224 */ /* 0x000fe200000e06ff */
[----:B--2---:R-:W-:-:S04]  /*0f10*/  LEA R6, P0, R5, UR8, 0x2 ;  /* 0x0000000805067c11 */ /* 0x004fc8000f8010ff */
[----:B------:R-:W-:Y:S01]  /*0f20*/  LEA.HI.X R7, R5, UR9, R10, 0x2, P0 ;  /* 0x0000000905077c11 */ /* 0x000fe200080f140a */
[----:B-1----:R-:W-:-:S05]  /*0f30*/  IMAD.WIDE R2, R3, 0x4, R8 ;  /* 0x0000000403027825 */ /* 0x002fca00078e0208 */
[----:B------:R-:W2:Y:S04]  /*0f40*/  LDG.E R7, desc[UR20][R6.64+0x4] ;  /* 0x0000041406077981 */ /* 0x000ea8000c1e1900 */
[----:B------:R-:W2:Y:S02]  /*0f50*/  LDG.E R2, desc[UR20][R2.64] ;  /* 0x0000001402027981 */ /* 0x000ea4000c1e1900 */
[----:B--2---:R-:W-:-:S04]  /*0f60*/  IADD3 R18, PT, PT, -R2, R7, R18 ;  /* 0x0000000702127210 */ /* 0x004fc80007ffe112 */
[----:B------:R-:W-:-:S04]  /*0f70*/  VIMNMX R5, PT, PT, RZ, R18, !PT ;  /* 0x00000012ff057248 */ /* 0x000fc80007fe0100 */
[----:B------:R-:W-:-:S07]  /*0f80*/  VIMNMX.U32 R22, PT, PT, R22, R5, !PT ;  /* 0x0000000516167248 */ /* 0x000fce0007fe0000 */
.L_x_2:
[----:B------:R-:W-:-:S05]  /*0f90*/  LEA R3, R4, UR5, 0x2 ;  /* 0x0000000504037c11 */ /* 0x000fca000f8e10ff */
[----:B------:R1:W-:Y:S02]  /*0fa0*/  STS [R3], R22 ;  /* 0x0000001603007388 */ /* 0x0003e40000000800 */
.L_x_1:
[----:B------:R-:W-:Y:S05]  /*0fb0*/  BSYNC.RECONVERGENT B0 ;  /* 0x0000000000007941 */ /* 0x000fea0003800200 */
.L_x_0:
[----:B------:R-:W-:Y:S01]  /*0fc0*/  BAR.SYNC.DEFER_BLOCKING 0x0 ;  /* 0x0000000000007b1d */ /* 0x000fe20000010000 */
[C---:B------:R-:W-:Y:S02]  /*0fd0*/  ISETP.NE.AND P2, PT, R4.reuse, RZ, PT ;  /* 0x000000ff0400720c */ /* 0x040fe40003f45270 */
[C---:B------:R-:W-:Y:S02]  /*0fe0*/  LEA R7, R4.reuse, UR5, 0x2 ;  /* 0x0000000504077c11 */ /* 0x040fe4000f8e10ff */
[C---:B------:R-:W-:Y:S02]  /*0ff0*/  ISETP.GE.U32.AND P1, PT, R4.reuse, 0x2, PT ;  /* 0x000000020400780c */ /* 0x040fe40003f26070 */
[----:B------:R-:W-:Y:S01]  /*1000*/  ISETP.GE.U32.AND P0, PT, R4, 0x4, PT ;  /* 0x000000040400780c */ /* 0x000fe20003f06070 */
[----:B------:R-:W-:Y:S06]  /*1010*/  LDS R2, [R7] ;  /* 0x0000000007027984 */ /* 0x000fec0000000800 */
[----:B-1----:R-:W1:Y:S01]  /*1020*/  @P2 LDS R3, [R7+-0x4] ;  /* 0xfffffc0007032984 */ /* 0x002e620000000800 */
[----:B------:R-:W-:Y:S06]  /*1030*/  BAR.SYNC.DEFER_BLOCKING 0x0 ;  /* 0x0000000000007b1d */ /* 0x000fec0000010000 */
[----:B0-----:R-:W0:Y:S01]  /*1040*/  @P1 LDS R5, [R7+-0x8] ;  /* 0xfffff80007051984 */ /* 0x001e220000000800 */
[----:B-1----:R-:W-:-:S02]  /*1050*/  @P2 VIMNMX R2, PT, PT, R2, R3, !PT ;  /* 0x0000000302022248 */ /* 0x002fc40007fe0100 */
[----:B------:R-:W-:-:S03]  /*1060*/  ISETP.GE.U32.AND P2, PT, R4, 0x8, PT ;  /* 0x000000080400780c */ /* 0x000fc60003f46070 */
[----:B------:R0:W-:Y:S01]  /*1070*/  STS [R7], R2 ;  /* 0x0000000207007388 */ /* 0x0001e20000000800 */
[----:B------:R-:W-:Y:S01]  /*1080*/  BAR.SYNC.DEFER_BLOCKING 0x0 ;  /* 0x0000000000007b1d */ /* 0x000fe20000010000 */
[----:B0-----:R-:W-:Y:S02]  /*1090*/  @P1 VIMNMX R2, PT, PT, R2, R5, !PT ;  /* 0x0000000502021248 */ /* 0x001fe40007fe0100 */
[----:B------:R-:W-:-:S03]  /*10a0*/  ISETP.GE.U32.AND P1, PT, R4, 0x10, PT ;  /* 0x000000100400780c */ /* 0x000fc60003f26070 */
[----:B------:R-:W0:Y:S04]  /*10b0*/  @P0 LDS R3, [R7+-0x10] ;  /* 0xfffff00007030984 */ /* 0x000e280000000800 */
[----:B------:R0:W-:Y:S01]  /*10c0*/  STS [R7], R2 ;  /* 0x0000000207007388 */ /* 0x0001e20000000800 */
[----:B------:R-:W-:Y:S06]  /*10d0*/  BAR.SYNC.DEFER_BLOCKING 0x0 ;  /* 0x0000000000007b1d */ /* 0x000fec0000010000 */
[----:B------:R-:W1:Y:S01]  /*10e0*/  @P2 LDS R5, [R7+-0x20] ;  /* 0xffffe00007052984 */ /* 0x000e620000000800 */
[----:B0-----:R-:W-:-:S02]  /*10f0*/  @P0 VIMNMX R2, PT, PT, R2, R3, !PT ;  /* 0x0000000302020248 */ /* 0x001fc40007fe0100 */
[----:B------:R-:W-:-:S03]  /*1100*/  ISETP.GE.U32.AND P0, PT, R4, 0x20, PT ;  /* 0x000000200400780c */ /* 0x000fc60003f06070 */
[----:B------:R1:W-:Y:S01]  /*1110*/  STS [R7], R2 ;  /* 0x0000000207007388 */ /* 0x0003e20000000800 */
[----:B------:R-:W-:Y:S01]  /*1120*/  BAR.SYNC.DEFER_BLOCKING 0x0 ;  /* 0x0000000000007b1d */ /* 0x000fe20000010000 */
[----:B-1----:R-:W-:-:S05]  /*1130*/  @P2 VIMNMX R2, PT, PT, R2, R5, !PT ;  /* 0x0000000502022248 */ /* 0x002fca0007fe0100 */
[----:B------:R-:W0:Y:S01]  /*1140*/  @P1 LDS R3, [R7+-0x40] ;  /* 0xffffc00007031984 */ /* 0x000e220000000800 */
[----:B------:R-:W-:-:S03]  /*1150*/  ISETP.GE.U32.AND P2, PT, R4, 0x40, PT ;  /* 0x000000400400780c */ /* 0x000fc60003f46070 */
[----:B------:R0:W-:Y:S01]  /*1160*/  STS [R7], R2 ;  /* 0x0000000207007388 */ /* 0x0001e20000000800 */
[----:B------:R-:W-:Y:S06]  /*1170*/  BAR.SYNC.DEFER_BLOCKING 0x0 ;  /* 0x0000000000007b1d */ /* 0x000fec0000010000 */
[----:B------:R-:W1:Y:S01]  /*1180*/  @P0 LDS R5, [R7+-0x80] ;  /* 0xffff800007050984 */ /* 0x000e620000000800 */
[----:B0-----:R-:W-:Y:S02]  /*1190*/  @P1 VIMNMX R2, PT, PT, R2, R3, !PT ;  /* 0x0000000302021248 */ /* 0x001fe40007fe0100 */
        /* <DEDUP_REMOVED lines=14> */
[----:B------:R-:W0:Y:S04]  /*1280*/  @P0 LDS R3, [R7+-0x400] ;  /* 0xfffc000007030984 */ /* 0x000e280000000800 */
[----:B------:R0:W-:Y:S01]  /*1290*/  STS [R7], R2 ;  /* 0x0000000207007388 */ /* 0x0001e20000000800 */
[----:B------:R-:W-:Y:S06]  /*12a0*/  BAR.SYNC.DEFER_BLOCKING 0x0 ;  /* 0x0000000000007b1d */ /* 0x000fec0000010000 */
[----:B------:R-:W1:Y:S01]  /*12b0*/  @P2 LDS R5, [R7+-0x800] ;  /* 0xfff8000007052984 */ /* 0x000e620000000800 */
[----:B0-----:R-:W-:-:S02]  /*12c0*/  @P0 VIMNMX R2, PT, PT, R2, R3, !PT ;  /* 0x0000000302020248 */ /* 0x001fc40007fe0100 */
[----:B------:R-:W-:-:S03]  /*12d0*/  ISETP.NE.AND P0, PT, R4, 0x3ff, PT ;  /* 0x000003ff0400780c */ /* 0x000fc60003f05270 */
[----:B------:R1:W-:Y:S02]  /*12e0*/  STS [R7], R2 ;  /* 0x0000000207007388 */ /* 0x0003e40000000800 */
[----:B-1----:R-:W-:Y:S01]  /*12f0*/  @P2 VIMNMX R2, PT, PT, R2, R5, !PT ;  /* 0x0000000502022248 */ /* 0x002fe20007fe0100 */
[----:B------:R-:W-:Y:S06]  /*1300*/  BAR.SYNC.DEFER_BLOCKING 0x0 ;  /* 0x0000000000007b1d */ /* 0x000fec0000010000 */
[----:B------:R0:W-:Y:S01]  /*1310*/  STS [R7], R2 ;  /* 0x0000000207007388 */ /* 0x0001e20000000800 */
[----:B------:R-:W-:Y:S05]  /*1320*/  @P0 EXIT ;  /* 0x000000000000094d */ /* 0x000fea0003800000 */
[----:B------:R-:W1:Y:S01]  /*1330*/  LDS R5, [UR5+0xffc] ;  /* 0x000ffc05ff057984 */ /* 0x000e620008000800 */
[----:B0-----:R-:W0:Y:S08]  /*1340*/  LDC R7, c[0x0][0x370] ;  /* 0x0000dc00ff077b82 */ /* 0x001e300000000800 */
[----:B------:R-:W2:Y:S01]  /*1350*/  LDC.64 R2, c[0x0][0x388] ;  /* 0x0000e200ff027b82 */ /* 0x000ea20000000a00 */
[----:B0-----:R-:W-:-:S04]  /*1360*/  IMAD R7, R0, R7, UR19 ;  /* 0x0000001300077e24 */ /* 0x001fc8000f8e0207 */
[----:B--2---:R-:W-:-:S05]  /*1370*/  IMAD.WIDE.U32 R2, R7, 0x4, R2 ;  /* 0x0000000407027825 */ /* 0x004fca00078e0002 */
[----:B-1----:R-:W-:Y:S01]  /*1380*/  STG.E desc[UR20][R2.64], R5 ;  /* 0x0000000502007986 */ /* 0x002fe2000c101914 */
[----:B------:R-:W-:Y:S05]  /*1390*/  EXIT ;  /* 0x000000000000794d */ /* 0x000fea0003800000 */
.L_x_7:
[----:B------:R-:W-:-:S00]  /*13a0*/  BRA `(.L_x_7) ;  /* 0xfffffffc00fc7947 */ /* 0x000fc0000383ffff */
[----:B------:R-:W-:-:S00]  /*13b0*/  NOP ;  /* 0x0000000000007918 */ /* 0x000fc00000000000 */
        /* <DEDUP_REMOVED lines=12> */
.L_x_12:


//--------------------- .text.kernelMain          --------------------------
	.section	.text.kernelMain,"ax",@progbits
	.align	128
        .global         kernelMain
        .type           kernelMain,@function
        .size           kernelMain,(.L_x_13 - kernelMain)
        .other          kernelMain,@"STO_CUDA_ENTRY STV_DEFAULT"
kernelMain:
.text.kernelMain:
[----:B------:R-:W-:Y:S01]  /*0000*/  LDC R1, c[0x0][0x37c] ;  /* 0x0000df00ff017b82 */ /* 0x000fe20000000800 */
[----:B------:R-:W0:Y:S07]  /*0010*/  S2R R7, SR_CTAID.Y ;  /* 0x0000000000077919 */ /* 0x000e2e0000002600 */
[----:B------:R-:W0:Y:S01]  /*0020*/  LDC R8, c[0x0][0x390] ;  /* 0x0000e400ff087b82 */ /* 0x000e220000000800 */
[----:B------:R-:W1:Y:S01]  /*0030*/  LDCU.64 UR6, c[0x0][0x358] ;  /* 0x00006b00ff0677ac */ /* 0x000e620008000a00 */
[----:B------:R-:W0:Y:S06]  /*0040*/  S2R R0, SR_TID.X ;  /* 0x0000000000007919 */ /* 0x000e2c0000002100 */
[----:B------:R-:W2:Y:S08]  /*0050*/  LDC R3, c[0x0][0x360] ;  /* 0x0000d800ff037b82 */ /* 0x000eb00000000800 */
[----:B------:R-:W3:Y:S01]  /*0060*/  LDC.64 R4, c[0x0][0x380] ;  /* 0x0000e000ff047b82 */ /* 0x000ee20000000a00 */
[----:B0-----:R-:W-:-:S04]  /*0070*/  IMAD R10, R7, R8, R0 ;  /* 0x00000008070a7224 */ /* 0x001fc800078e0200 */
[C---:B--2---:R-:W-:Y:S02]  /*0080*/  IMAD.IADD R20, R10.reuse, 0x1, R3 ;  /* 0x000000010a147824 */ /* 0x044fe400078e0203 */
[----:B---3--:R-:W-:-:S04]  /*0090*/  IMAD.WIDE.U32 R10, R10, 0x4, R4 ;  /* 0x000000040a0a7825 */ /* 0x008fc800078e0004 */
[C---:B------:R-:W-:Y:S01]  /*00a0*/  IMAD.IADD R14, R20.reuse, 0x1, R3 ;  /* 0x00000001140e7824 */ /* 0x040fe200078e0203 */
[----:B-1----:R0:W2:Y:S01]  /*00b0*/  LDG.E R2, desc[UR6][R10.64] ;  /* 0x000000060a027981 */ /* 0x0020a2000c1e1900 */
[----:B------:R-:W-:-:S03]  /*00c0*/  IMAD.WIDE.U32 R20, R20, 0x4, R4 ;  /* 0x0000000414147825 */ /* 0x000fc600078e0004 */
[C---:B------:R-:W-:Y:S01]  /*00d0*/  IADD3 R12, PT, PT, R14.reuse, R3, RZ ;  /* 0x000000030e0c7210 */ /* 0x040fe20007ffe0ff */
[----:B------:R-:W-:Y:S02]  /*00e0*/  IMAD.WIDE.U32 R14, R14, 0x4, R4 ;  /* 0x000000040e0e7825 */ /* 0x000fe400078e0004 */
[----:B------:R-:W3:Y:S02]  /*00f0*/  LDG.E R20, desc[UR6][R20.64] ;  /* 0x0000000614147981 */ /* 0x000ee4000c1e1900 */
[--C-:B------:R-:W-:Y:S02]  /*0100*/  IMAD.IADD R24, R12, 0x1, R3.reuse ;  /* 0x000000010c187824 */ /* 0x100fe400078e0203 */
[----:B------:R1:W4:Y:S02]  /*0110*/  LDG.E R15, desc[UR6][R14.64] ;  /* 0x000000060e0f7981 */ /* 0x000324000c1e1900 */
[----:B------:R-:W-:-:S05]  /*0120*/  IMAD.IADD R22, R24, 0x1, R3 ;  /* 0x0000000118167824 */ /* 0x000fca00078e0203 */
[----:B------:R-:W-:Y:S01]  /*0130*/  IADD3 R18, PT, PT, R22, R3, RZ ;  /* 0x0000000316127210 */ /* 0x000fe20007ffe0ff */
[----:B------:R-:W-:-:S04]  /*0140*/  IMAD.WIDE.U32 R12, R12, 0x4, R4 ;  /* 0x000000040c0c7825 */ /* 0x000fc800078e0004 */
[----:B------:R-:W-:Y:S01]  /*0150*/  IMAD.IADD R9, R18, 0x1, R3 ;  /* 0x0000000112097824 */ /* 0x000fe200078e0203 */
[----:B------:R5:W4:Y:S01]  /*0160*/  LDG.E R17, desc[UR6][R12.64] ;  /* 0x000000060c117981 */ /* 0x000b22000c1e1900 */
[----:B------:R-:W-:-:S04]  /*0170*/  IMAD.WIDE.U32 R24, R24, 0x4, R4 ;  /* 0x0000000418187825 */ /* 0x000fc800078e0004 */
[--C-:B------:R-:W-:Y:S02]  /*0180*/  IMAD.WIDE.U32 R22, R22, 0x4, R4.reuse ;  /* 0x0000000416167825 */ /* 0x100fe400078e0004 */
[----:B------:R-:W4:Y:S02]  /*0190*/  LDG.E R25, desc[UR6][R24.64] ;  /* 0x0000000618197981 */ /* 0x000f24000c1e1900 */
[--C-:B------:R-:W-:Y:S02]  /*01a0*/  IMAD.WIDE.U32 R18, R18, 0x4, R4.reuse ;  /* 0x0000000412127825 */ /* 0x100fe400078e0004 */
[----:B------:R-:W4:Y:S02]  /*01b0*/  LDG.E R23, desc[UR6][R22.64] ;  /* 0x0000000616177981 */ /* 0x000f24000c1e1900 */
[----:B------:R-:W-:Y:S02]  /*01c0*/  IMAD.WIDE.U32 R4, R9, 0x4, R4 ;  /* 0x0000000409047825 */ /* 0x000fe400078e0004 */
[----:B------:R5:W4:Y:S04]  /*01d0*/  LDG.E R19, desc[UR6][R18.64] ;  /* 0x0000000612137981 */ /* 0x000b28000c1e1900 */
[----:B------:R-:W4:Y:S01]  /*01e0*/  LDG.E R4, desc[UR6][R4.64] ;  /* 0x0000000604047981 */ /* 0x000f22000c1e1900 */
[----:B------:R-:W0:Y:S01]  /*01f0*/  S2UR UR5, SR_CgaCtaId ;  /* 0x00000000000579c3 */ /* 0x000e220000008800 */
[----:B------:R-:W-:-:S02]  /*0200*/  UMOV UR4, 0x400 ;  /* 0x0000040000047882 */ /* 0x000fc40000000000 */
[----:B0-----:R-:W-:-:S06]  /*0210*/  ULEA UR4, UR5, UR4, 0x18 ;  /* 0x0000000405047291 */ /* 0x001fcc000f8ec0ff */
[----:B------:R-:W-:-:S05]  /*0220*/  LEA R9, R0, UR4, 0x2 ;  /* 0x0000000400097c11 */ /* 0x000fca000f8e10ff */
[----:B------:R-:W-:-:S05]  /*0230*/  IMAD R11, R3, 0x4, R9 ;  /* 0x00000004030b7824 */ /* 0x000fca00078e0209 */
[----:B------:R-:W-:-:S05]  /*0240*/  LEA R16, R3, R11, 0x2 ;  /* 0x0000000b03107211 */ /* 0x000fca00078e10ff */
[----:B-1----:R-:W-:-:S04]  /*0250*/  IMAD R14, R3, 0x4, R16 ;  /* 0x00000004030e7824 */ /* 0x002fc800078e0210 */
[----:B-----5:R-:W-:-:S05]  /*0260*/  IMAD R12, R3, 0x4, R14 ;  /* 0x00000004030c7824 */ /* 0x020fca00078e020e */
[----:B------:R-:W-:-:S05]  /*0270*/  LEA R10, R3, R12, 0x2 ;  /* 0x0000000c030a7211 */ /* 0x000fca00078e10ff */
[----:B------:R-:W-:-:S04]  /*0280*/  IMAD R18, R3, 0x4, R10 ;  /* 0x0000000403127824 */ /* 0x000fc800078e020a */
[----:B------:R-:W-:Y:S01]  /*0290*/  IMAD R13, R3, 0x4, R18 ;  /* 0x00000004030d7824 */ /* 0x000fe200078e0212 */
[----:B------:R-:W-:Y:S01]  /*02a0*/  ISETP.GE.AND P0, PT, R8, 0x2, PT ;  /* 0x000000020800780c */ /* 0x000fe20003f06270 */
[----:B--2---:R0:W-:Y:S04]  /*02b0*/  STS [R9], R2 ;  /* 0x0000000209007388 */ /* 0x0041e80000000800 */
[----:B---3--:R0:W-:Y:S04]  /*02c0*/  STS [R11], R20 ;  /* 0x000000140b007388 */ /* 0x0081e80000000800 */
[----:B----4-:R0:W-:Y:S04]  /*02d0*/  STS [R16], R15 ;  /* 0x0000000f10007388 */ /* 0x0101e80000000800 */
[----:B------:R0:W-:Y:S04]  /*02e0*/  STS [R14], R17 ;  /* 0x000000110e007388 */ /* 0x0001e80000000800 */
[----:B------:R0:W-:Y:S04]  /*02f0*/  STS [R12], R25 ;  /* 0x000000190c007388 */ /* 0x0001e80000000800 */
[----:B------:R0:W-:Y:S04]  /*0300*/  STS [R10], R23 ;  /* 0x000000170a007388 */ /* 0x0001e80000000800 */
[----:B------:R0:W-:Y:S04]  /*0310*/  STS [R18], R19 ;  /* 0x0000001312007388 */ /* 0x0001e80000000800 */
[----:B------:R0:W-:Y:S01]  /*0320*/  STS [R13], R4 ;  /* 0x000000040d007388 */ /* 0x0001e20000000800 */
[----:B------:R-:W-:Y:S06]  /*0330*/  BAR.SYNC.DEFER_BLOCKING 0x0 ;  /* 0x0000000000007b1d */ /* 0x000fec0000010000 */
[----:B------:R0:W1:Y:S01]  /*0340*/  LDS R6, [R9] ;  /* 0x0000000009067984 */ /* 0x0000620000000800 */
[----:B------:R-:W-:Y:S05]  /*0350*/  @!P0 BRA `(.L_x_8) ;  /* 0x0000000400748947 */ /* 0x000fea0003800000 */
[----:B0-----:R-:W-:Y:S01]  /*0360*/  IADD3 R20, PT, PT, R0, R3, RZ ;  /* 0x0000000300147210 */ /* 0x001fe20007ffe0ff */
[----:B------:R-:W-:-:S04]  /*0370*/  UMOV UR4, 0x1 ;  /* 0x0000000100047882 */ /* 0x000fc80000000000 */
[----:B------:R-:W-:-:S04]  /*0380*/  IMAD.IADD R22, R20, 0x1, R3 ;  /* 0x0000000114167824 */ /* 0x000fc800078e0203 */
[----:B------:R-:W-:-:S05]  /*0390*/  IMAD.IADD R24, R22, 0x1, R3 ;  /* 0x0000000116187824 */ /* 0x000fca00078e0203 */
[----:B------:R-:W-:-:S05]  /*03a0*/  IADD3 R26, PT, PT, R24, R3, RZ ;  /* 0x00000003181a7210 */ /* 0x000fca0007ffe0ff */
[----:B------:R-:W-:-:S07]  /*03b0*/  IMAD.IADD R28, R26, 0x1, R3 ;  /* 0x000000011a1c7824 */ /* 0x000fce00078e0203 */
.L_x_9:
[----:B------:R-:W-:Y:S01]  /*03c0*/  IMAD.IADD R4, R28, 0x1, R3 ;  /* 0x000000011c047824 */ /* 0x000fe200078e0203 */
[----:B------:R-:W-:Y:S02]  /*03d0*/  ISETP.GE.U32.AND P0, PT, R0, UR4, PT ;  /* 0x0000000400007c0c */ /* 0x000fe4000bf06070 */
[----:B------:R-:W-:Y:S02]  /*03e0*/  ISETP.GE.U32.AND P1, PT, R20, UR4, PT ;  /* 0x0000000414007c0c */ /* 0x000fe4000bf26070 */
[C---:B------:R-:W-:Y:S02]  /*03f0*/  ISETP.GE.U32.AND P4, PT, R4.reuse, UR4, PT ;  /* 0x0000000404007c0c */ /* 0x040fe4000bf86070 */
[----:B------:R-:W-:Y:S02]  /*0400*/  IADD3 R2, PT, PT, R4, R3, RZ ;  /* 0x0000000304027210 */ /* 0x000fe40007ffe0ff */
[----:B------:R-:W-:Y:S02]  /*0410*/  ISETP.GE.U32.AND P2, PT, R22, UR4, PT ;  /* 0x0000000416007c0c */ /* 0x000fe4000bf46070 */
[----:B------:R-:W-:-:S02]  /*0420*/  ISETP.GE.U32.AND P5, PT, R2, UR4, PT ;  /* 0x0000000402007c0c */ /* 0x000fc4000bfa6070 */
[----:B------:R-:W-:Y:S01]  /*0430*/  ISETP.GE.U32.AND P3, PT, R24, UR4, PT ;  /* 0x0000000418007c0c */ /* 0x000fe2000bf66070 */
[----:B------:R-:W0:Y:S02]  /*0440*/  @P0 S2R R19, SR_CgaCtaId ;  /* 0x0000000000130919 */ /* 0x000e240000008800 */
[----:B------:R-:W-:Y:S02]  /*0450*/  @P1 MOV R23, 0x400 ;  /* 0x0000040000171802 */ /* 0x000fe40000000f00 */
[----:B------:R-:W2:Y:S01]  /*0460*/  @P4 S2R R8, SR_CgaCtaId ;  /* 0x0000000000084919 */ /* 0x000ea20000008800 */
[----:B------:R-:W-:Y:S01]  /*0470*/  @P4 MOV R5, 0x400 ;  /* 0x0000040000054802 */ /* 0x000fe20000000f00 */
[C---:B------:R-:W-:Y:S01]  /*0480*/  @P4 VIADD R2, R4.reuse, -UR4 ;  /* 0x8000000404024c36 */ /* 0x040fe20008000000 */
[----:B------:R-:W3:Y:S03]  /*0490*/  @P1 S2R R17, SR_CgaCtaId ;  /* 0x0000000000111919 */ /* 0x000ee60000008800 */
[----:B------:R-:W-:Y:S01]  /*04a0*/  @P5 MOV R15, 0x400 ;  /* 0x00000400000f5802 */ /* 0x000fe20000000f00 */
[----:B------:R-:W4:Y:S01]  /*04b0*/  @P5 S2R R21, SR_CgaCtaId ;  /* 0x0000000000155919 */ /* 0x000f220000008800 */
[----:B------:R-:W-:-:S02]  /*04c0*/  @P5 IADD3 R4, PT, PT, R4, -UR4, R3 ;  /* 0x8000000404045c10 */ /* 0x000fc4000fffe003 */
[----:B--2---:R-:W-:Y:S02]  /*04d0*/  @P4 LEA R5, R8, R5, 0x18 ;  /* 0x0000000508054211 */ /* 0x004fe400078ec0ff */
[----:B---3--:R-:W-:-:S03]  /*04e0*/  @P1 LEA R23, R17, R23, 0x18 ;  /* 0x0000001711171211 */ /* 0x008fc600078ec0ff */
[----:B------:R-:W-:Y:S02]  /*04f0*/  @P4 IMAD R8, R2, 0x4, R5 ;  /* 0x0000000402084824 */ /* 0x000fe400078e0205 */
[----:B------:R-:W-:Y:S01]  /*0500*/  LDS R5, [R18] ;  /* 0x0000000012057984 */ /* 0x000fe20000000800 */
[----:B----4-:R-:W-:Y:S02]  /*0510*/  @P5 LEA R15, R21, R15, 0x18 ;  /* 0x0000000f150f5211 */ /* 0x010fe400078ec0ff */
[----:B------:R-:W-:Y:S01]  /*0520*/  @P0 MOV R21, 0x400 ;  /* 0x0000040000150802 */ /* 0x000fe20000000f00 */
[----:B------:R-:W2:Y:S01]  /*0530*/  @P4 LDS R8, [R8] ;  /* 0x0000000008084984 */ /* 0x000ea20000000800 */
[----:B------:R-:W-:Y:S02]  /*0540*/  @P5 LEA R15, R4, R15, 0x2 ;  /* 0x0000000f040f5211 */ /* 0x000fe400078e10ff */
[----:B0-----:R-:W-:Y:S01]  /*0550*/  @P0 LEA R21, R19, R21, 0x18 ;  /* 0x0000001513150211 */ /* 0x001fe200078ec0ff */
[----:B------:R-:W0:Y:S01]  /*0560*/  @P2 S2R R2, SR_CgaCtaId ;  /* 0x0000000000022919 */ /* 0x000e220000008800 */
[----:B------:R-:W-:Y:S01]  /*0570*/  @P0 VIADD R19, R0, -UR4 ;  /* 0x8000000400130c36 */ /* 0x000fe20008000000 */
[----:B------:R-:W-:Y:S04]  /*0580*/  LDS R4, [R13] ;  /* 0x000000000d047984 */ /* 0x000fe80000000800 */
[----:B------:R-:W-:Y:S01]  /*0590*/  @P0 LEA R17, R19, R21, 0x2 ;  /* 0x0000001513110211 */ /* 0x000fe200078e10ff */
[----:B------:R-:W-:Y:S01]  /*05a0*/  @P1 VIADD R19, R20, -UR4 ;  /* 0x8000000414131c36 */ /* 0x000fe20008000000 */
[----:B------:R-:W3:Y:S01]  /*05b0*/  @P5 LDS R15, [R15] ;  /* 0x000000000f0f5984 */ /* 0x000ee20000000800 */
[----:B------:R-:W-:-:S03]  /*05c0*/  @P2 MOV R21, 0x400 ;  /* 0x0000040000152802 */ /* 0x000fc60000000f00 */
[----:B------:R-:W-:Y:S01]  /*05d0*/  @P1 LEA R19, R19, R23, 0x2 ;  /* 0x0000001713131211 */ /* 0x000fe200078e10ff */
[----:B------:R-:W1:Y:S05]  /*05e0*/  @P0 LDS R17, [R17] ;  /* 0x0000000011110984 */ /* 0x000e6a0000000800 */
[----:B------:R-:W-:Y:S01]  /*05f0*/  @P1 LDS R19, [R19] ;  /* 0x0000000013131984 */ /* 0x000fe20000000800 */
[----:B0-----:R-:W-:Y:S01]  /*0600*/  @P2 LEA R23, R2, R21, 0x18 ;  /* 0x0000001502172211 */ /* 0x001fe200078ec0ff */
[----:B------:R-:W-:Y:S02]  /*0610*/  @P2 VIADD R21, R22, -UR4 ;  /* 0x8000000416152c36 */ /* 0x000fe40008000000 */
[----:B------:R-:W0:Y:S01]  /*0620*/  LDS R2, [R11] ;  /* 0x000000000b027984 */ /* 0x000e220000000800 */
[----:B--2---:R-:W-:Y:S01]  /*0630*/  @P4 IMAD.IADD R5, R5, 0x1, R8 ;  /* 0x0000000105054824 */ /* 0x004fe200078e0208 */
[----:B------:R-:W-:Y:S01]  /*0640*/  ISETP.GE.U32.AND P4, PT, R26, UR4, PT ;  /* 0x000000041a007c0c */ /* 0x000fe2000bf86070 */
[----:B------:R-:W2:Y:S01]  /*0650*/  @P3 S2R R8, SR_CgaCtaId ;  /* 0x0000000000083919 */ /* 0x000ea20000008800 */
[----:B------:R-:W-:-:S02]  /*0660*/  @P2 LEA R23, R21, R23, 0x2 ;  /* 0x0000001715172211 */ /* 0x000fc400078e10ff */
[----:B------:R-:W-:-:S04]  /*0670*/  @P3 MOV R21, 0x400 ;  /* 0x0000040000153802 */ /* 0x000fc80000000f00 */
[----:B------:R-:W-:Y:S01]  /*0680*/  @P2 LDS R23, [R23] ;  /* 0x0000000017172984 */ /* 0x000fe20000000800 */
[----:B---3--:R-:W-:Y:S01]  /*0690*/  @P5 IMAD.IADD R4, R4, 0x1, R15 ;  /* 0x0000000104045824 */ /* 0x008fe200078e020f */
[----:B------:R-:W-:Y:S02]  /*06a0*/  ISETP.GE.U32.AND P5, PT, R28, UR4, PT ;  /* 0x000000041c007c0c */ /* 0x000fe4000bfa6070 */
[----:B------:R-:W3:Y:S01]  /*06b0*/  LDS R15, [R16] ;  /* 0x00000000100f7984 */ /* 0x000ee20000000800 */
[----:B-1----:R-:W-:Y:S01]  /*06c0*/  @P0 IADD3 R6, PT, PT, R6, R17, RZ ;  /* 0x0000001106060210 */ /* 0x002fe20007ffe0ff */
[----:B------:R-:W1:Y:S01]  /*06d0*/  @P4 S2R R27, SR_CgaCtaId ;  /* 0x00000000001b4919 */ /* 0x000e620000008800 */
[----:B------:R-:W-:Y:S02]  /*06e0*/  @P4 MOV R17, 0x400 ;  /* 0x0000040000114802 */ /* 0x000fe40000000f00 */
[----:B--2---:R-:W-:Y:S01]  /*06f0*/  @P3 LEA R21, R8, R21, 0x18 ;  /* 0x0000001508153211 */ /* 0x004fe200078ec0ff */
[----:B------:R-:W-:-:S02]  /*0700*/  @P3 VIADD R8, R24, -UR4 ;  /* 0x8000000418083c36 */ /* 0x000fc40008000000 */
[----:B0-----:R-:W-:-:S03]  /*0710*/  @P1 IMAD.IADD R2, R2, 0x1, R19 ;  /* 0x0000000102021824 */ /* 0x001fc600078e0213 */
[----:B------:R-:W-:Y:S02]  /*0720*/  @P3 LEA R25, R8, R21, 0x2 ;  /* 0x0000001508193211 */ /* 0x000fe400078e10ff */
[----:B------:R-:W-:Y:S04]  /*0730*/  LDS R21, [R14] ;  /* 0x000000000e157984 */ /* 0x000fe80000000800 */
[----:B------:R-:W0:Y:S01]  /*0740*/  @P3 LDS R25, [R25] ;  /* 0x0000000019193984 */ /* 0x000e220000000800 */
[----:B------:R-:W2:Y:S01]  /*0750*/  @P5 S2R R8, SR_CgaCtaId ;  /* 0x0000000000085919 */ /* 0x000ea20000008800 */
[----:B-1----:R-:W-:Y:S02]  /*0760*/  @P4 LEA R19, R27, R17, 0x18 ;  /* 0x000000111b134211 */ /* 0x002fe400078ec0ff */
[----:B------:R-:W-:-:S02]  /*0770*/  @P4 IADD3 R17, PT, PT, R26, -UR4, RZ ;  /* 0x800000041a114c10 */ /* 0x000fc4000fffe0ff */
[----:B---3--:R-:W-:Y:S02]  /*0780*/  @P2 IADD3 R15, PT, PT, R15, R23, RZ ;  /* 0x000000170f0f2210 */ /* 0x008fe40007ffe0ff */
[----:B------:R-:W-:Y:S01]  /*0790*/  @P5 MOV R23, 0x400 ;  /* 0x0000040000175802 */ /* 0x000fe20000000f00 */
[----:B------:R-:W-:Y:S02]  /*07a0*/  @P4 IMAD R19, R17, 0x4, R19 ;  /* 0x0000000411134824 */ /* 0x000fe400078e0213 */
[----:B------:R-:W-:Y:S01]  /*07b0*/  LDS R17, [R12] ;  /* 0x000000000c117984 */ /* 0x000fe20000000800 */
[----:B--2---:R-:W-:Y:S02]  /*07c0*/  @P5 LEA R23, R8, R23, 0x18 ;  /* 0x0000001708175211 */ /* 0x004fe400078ec0ff */
[----:B------:R-:W-:Y:S01]  /*07d0*/  @P5 IADD3 R8, PT, PT, R28, -UR4, RZ ;  /* 0x800000041c085c10 */ /* 0x000fe2000fffe0ff */
[----:B------:R-:W-:Y:S01]  /*07e0*/  USHF.L.U32 UR4, UR4, 0x1, URZ ;  /* 0x0000000104047899 */ /* 0x000fe200080006ff */
[----:B0-----:R-:W-:-:S03]  /*07f0*/  @P3 IMAD.IADD R21, R21, 0x1, R25 ;  /* 0x0000000115153824 */ /* 0x001fc600078e0219 */
[----:B------:R-:W-:Y:S02]  /*0800*/  @P5 IMAD R25, R8, 0x4, R23 ;  /* 0x0000000408195824 */ /* 0x000fe400078e0217 */
[----:B------:R-:W0:Y:S04]  /*0810*/  @P4 LDS R8, [R19] ;  /* 0x0000000013084984 */ /* 0x000e280000000800 */
[----:B------:R-:W-:Y:S04]  /*0820*/  @P5 LDS R25, [R25] ;  /* 0x0000000019195984 */ /* 0x000fe80000000800 */
[----:B------:R-:W1:Y:S01]  /*0830*/  LDS R23, [R10] ;  /* 0x000000000a177984 */ /* 0x000e620000000800 */
[----:B------:R-:W-:Y:S06]  /*0840*/  BAR.SYNC.DEFER_BLOCKING 0x0 ;  /* 0x0000000000007b1d */ /* 0x000fec0000010000 */
[----:B------:R2:W-:Y:S01]  /*0850*/  STS [R9], R6 ;  /* 0x0000000609007388 */ /* 0x0005e20000000800 */
[----:B0-----:R-:W-:-:S03]  /*0860*/  @P4 IADD3 R17, PT, PT, R17, R8, RZ ;  /* 0x0000000811114210 */ /* 0x001fc60007ffe0ff */
[----:B------:R2:W-:Y:S01]  /*0870*/  STS [R11], R2 ;  /* 0x000000020b007388 */ /* 0x0005e20000000800 */
[----:B------:R-:W0:Y:S03]  /*0880*/  LDC R8, c[0x0][0x390] ;  /* 0x0000e400ff087b82 */ /* 0x000e260000000800 */
[----:B------:R2:W-:Y:S01]  /*0890*/  STS [R16], R15 ;  /* 0x0000000f10007388 */ /* 0x0005e20000000800 */
[----:B-1----:R-:W-:-:S03]  /*08a0*/  @P5 IMAD.IADD R23, R23, 0x1, R25 ;  /* 0x0000000117175824 */ /* 0x002fc600078e0219 */
[----:B------:R2:W-:Y:S04]  /*08b0*/  STS [R14], R21 ;  /* 0x000000150e007388 */ /* 0x0005e80000000800 */
[----:B------:R2:W-:Y:S04]  /*08c0*/  STS [R12], R17 ;  /* 0x000000110c007388 */ /* 0x0005e80000000800 */
[----:B------:R2:W-:Y:S04]  /*08d0*/  STS [R10], R23 ;  /* 0x000000170a007388 */ /* 0x0005e80000000800 */
[----:B------:R2:W-:Y:S04]  /*08e0*/  STS [R18], R5 ;  /* 0x0000000512007388 */ /* 0x0005e80000000800 */
[----:B------:R2:W-:Y:S01]  /*08f0*/  STS [R13], R4 ;  /* 0x000000040d007388 */ /* 0x0005e20000000800 */
[----:B0-----:R-:W-:-:S13]  /*0900*/  ISETP.LE.AND P0, PT, R8, UR4, PT ;  /* 0x0000000408007c0c */ /* 0x001fda000bf03270 */
[----:B--2---:R-:W-:Y:S05]  /*0910*/  @!P0 BRA `(.L_x_9) ;  /* 0xfffffff800a88947 */ /* 0x004fea000383ffff */
[----:B------:R-:W-:Y:S05]  /*0920*/  BRA `(.L_x_10) ;  /* 0x00000000000c7947 */ /* 0x000fea0003800000 */
.L_x_8:
[----:B0-----:R0:W2:Y:S04]  /*0930*/  LDS R2, [R11] ;  /* 0x000000000b027984 */ /* 0x0010a80000000800 */
[----:B------:R0:W3:Y:S04]  /*0940*/  LDS R4, [R13] ;  /* 0x000000000d047984 */ /* 0x0000e80000000800 */
[----:B------:R0:W4:Y:S02]  /*0950*/  LDS R5, [R18] ;  /* 0x0000000012057984 */ /* 0x0001240000000800 */
.L_x_10:
[----:B------:R-:W-:Y:S01]  /*0960*/  IMAD R7, R7, R8, R7 ;  /* 0x0000000807077224 */ /* 0x000fe200078e0207 */
[----:B------:R5:W3:Y:S01]  /*0970*/  LDS R19, [R16] ;  /* 0x0000000010137984 */ /* 0x000ae20000000800 */
[----:B------:R-:W5:Y:S01]  /*0980*/  LDC.64 R8, c[0x0][0x388] ;  /* 0x0000e200ff087b82 */ /* 0x000f620000000a00 */
[C---:B------:R-:W-:Y:S02]  /*0990*/  ISETP.NE.AND P0, PT, R0.reuse, RZ, PT ;  /* 0x000000ff0000720c */ /* 0x040fe40003f05270 */
[----:B0-----:R0:W4:Y:S01]  /*09a0*/  LDS R11, [R14] ;  /* 0x000000000e0b7984 */ /* 0x0011220000000800 */
[----:B------:R-:W-:-:S03]  /*09b0*/  IADD3 R17, PT, PT, R0, 0x1, R7 ;  /* 0x0000000100117810 */ /* 0x000fc60007ffe007 */
[----:B------:R2:W4:Y:S01]  /*09c0*/  LDS R18, [R12] ;  /* 0x000000000c127984 */ /* 0x0005220000000800 */
[----:B------:R-:W-:-:S03]  /*09d0*/  IADD3 R15, PT, PT, R17, R3, RZ ;  /* 0x00000003110f7210 */ /* 0x000fc60007ffe0ff */
[----:B------:R-:W4:Y:S02]  /*09e0*/  LDS R10, [R10] ;  /* 0x000000000a0a7984 */ /* 0x000f240000000800 */
[----:B------:R-:W-:-:S05]  /*09f0*/  IMAD.IADD R13, R15, 0x1, R3 ;  /* 0x000000010f0d7824 */ /* 0x000fca00078e0203 */
[----:B------:R-:W-:-:S05]  /*0a00*/  IADD3 R20, PT, PT, R13, R3, RZ ;  /* 0x000000030d147210 */ /* 0x000fca0007ffe0ff */
[----:B------:R-:W-:Y:S02]  /*0a10*/  IMAD.IADD R24, R20, 0x1, R3 ;  /* 0x0000000114187824 */ /* 0x000fe400078e0203 */
[----:B-----5:R-:W-:-:S03]  /*0a20*/  IMAD.WIDE.U32 R16, R17, 0x4, R8 ;  /* 0x0000000411107825 */ /* 0x020fc600078e0008 */
[----:B------:R-:W-:Y:S01]  /*0a30*/  IADD3 R22, PT, PT, R24, R3, RZ ;  /* 0x0000000318167210 */ /* 0x000fe20007ffe0ff */
[----:B0-----:R-:W-:Y:S01]  /*0a40*/  IMAD.WIDE.U32 R14, R15, 0x4, R8 ;  /* 0x000000040f0e7825 */ /* 0x001fe200078e0008 */
[----:B-1----:R0:W-:Y:S03]  /*0a50*/  STG.E desc[UR6][R16.64], R6 ;  /* 0x0000000610007986 */ /* 0x0021e6000c101906 */
[----:B------:R-:W-:Y:S01]  /*0a60*/  IMAD.IADD R26, R22, 0x1, R3 ;  /* 0x00000001161a7824 */ /* 0x000fe200078e0203 */
[----:B--2---:R0:W-:Y:S01]  /*0a70*/  STG.E desc[UR6][R14.64], R2 ;  /* 0x000000020e007986 */ /* 0x0041e2000c101906 */
[----:B------:R-:W-:-:S03]  /*0a80*/  IMAD.WIDE.U32 R12, R13, 0x4, R8 ;  /* 0x000000040d0c7825 */ /* 0x000fc600078e0008 */
[----:B------:R-:W-:Y:S01]  /*0a90*/  IADD3 R29, PT, PT, R26, R3, RZ ;  /* 0x000000031a1d7210 */ /* 0x000fe20007ffe0ff */
[--C-:B------:R-:W-:Y:S01]  /*0aa0*/  IMAD.WIDE.U32 R20, R20, 0x4, R8.reuse ;  /* 0x0000000414147825 */ /* 0x100fe200078e0008 */
[----:B---3--:R0:W-:Y:S03]  /*0ab0*/  STG.E desc[UR6][R12.64], R19 ;  /* 0x000000130c007986 */ /* 0x0081e6000c101906 */
[--C-:B------:R-:W-:Y:S01]  /*0ac0*/  IMAD.WIDE.U32 R24, R24, 0x4, R8.reuse ;  /* 0x0000000418187825 */ /* 0x100fe200078e0008 */
[----:B----4-:R0:W-:Y:S03]  /*0ad0*/  STG.E desc[UR6][R20.64], R11 ;  /* 0x0000000b14007986 */ /* 0x0101e6000c101906 */
[--C-:B------:R-:W-:Y:S01]  /*0ae0*/  IMAD.WIDE.U32 R22, R22, 0x4, R8.reuse ;  /* 0x0000000416167825 */ /* 0x100fe200078e0008 */
[----:B------:R0:W-:Y:S03]  /*0af0*/  STG.E desc[UR6][R24.64], R18 ;  /* 0x0000001218007986 */ /* 0x0001e6000c101906 */
[--C-:B------:R-:W-:Y:S01]  /*0b00*/  IMAD.WIDE.U32 R26, R26, 0x4, R8.reuse ;  /* 0x000000041a1a7825 */ /* 0x100fe200078e0008 */
[----:B------:R0:W-:Y:S03]  /*0b10*/  STG.E desc[UR6][R22.64], R10 ;  /* 0x0000000a16007986 */ /* 0x0001e6000c101906 */
[----:B------:R-:W-:Y:S01]  /*0b20*/  IMAD.WIDE.U32 R28, R29, 0x4, R8 ;  /* 0x000000041d1c7825 */ /* 0x000fe200078e0008 */
[----:B------:R0:W-:Y:S04]  /*0b30*/  STG.E desc[UR6][R26.64], R5 ;  /* 0x000000051a007986 */ /* 0x0001e8000c101906 */
[----:B------:R0:W-:Y:S01]  /*0b40*/  STG.E desc[UR6][R28.64], R4 ;  /* 0x000000041c007986 */ /* 0x0001e2000c101906 */
[----:B------:R-:W-:Y:S05]  /*0b50*/  @P0 EXIT ;  /* 0x000000000000094d */ /* 0x000fea0003800000 */
[----:B------:R-:W-:-:S05]  /*0b60*/  IMAD.WIDE.U32 R8, R7, 0x4, R8 ;  /* 0x0000000407087825 */ /* 0x000fca00078e0008 */
[----:B------:R-:W-:Y:S01]  /*0b70*/  STG.E desc[UR6][R8.64], RZ ;  /* 0x000000ff08007986 */ /* 0x000fe2000c101906 */
[----:B------:R-:W-:Y:S05]  /*0b80*/  EXIT ;  /* 0x000000000000794d */ /* 0x000fea0003800000 */
.L_x_11:
        /* <DEDUP_REMOVED lines=15> */
.L_x_13:


//--------------------- .nv.shared.findMax        --------------------------
	.section	.nv.shared.findMax,"aw",@nobits
	.sectionflags	@""
	.align	4
.nv.shared.findMax:
	.zero		5120


//--------------------- .nv.shared.reserved.0     --------------------------
	.section	.nv.shared.reserved.0,"aw",@nobits
	.weak		__nv_reservedSMEM_offset_0_alias
	.size		__nv_reservedSMEM_offset_0_alias, 0, 64
	.other		__nv_reservedSMEM_offset_0_alias,@"STO_CUDA_RESERVED_SHARED STV_DEFAULT"
__nv_reservedSMEM_offset_0_alias:
	.zero		0
	.zero		64


//--------------------- .nv.shared.kernelMain     --------------------------
	.section	.nv.shared.kernelMain,"aw",@nobits
	.sectionflags	@""
	.align	4
.nv.shared.kernelMain:
	.zero		33792


//--------------------- .nv.constant0.findMax     --------------------------
	.section	.nv.constant0.findMax,"a",@progbits
	.sectionflags	@""
	.align	4
.nv.constant0.findMax:
	.zero		916


//--------------------- .nv.constant0.kernelMain  --------------------------
	.section	.nv.constant0.kernelMain,"a",@progbits
	.sectionflags	@""
	.align	4
.nv.constant0.kernelMain:
	.zero		916


//--------------------- SYMBOLS --------------------------

	.type		.nv.reservedSmem.offset0,@object
	.size		.nv.reservedSmem.offset0,0x4
	.type		.nv.reservedSmem.cap,@object
	.size		.nv.reservedSmem.cap,0x4
